// auto-generated by cutlass_sweep.gemm — config: {"arch": "sm_100", "cluster_m": 1, "cluster_n": 1, "dtype": "int8", "dtype_b": "int8", "layout": "nt", "stages": 5, "tile_k": 32, "tile_m": 128, "tile_n": 128}
#include "cutlass/cutlass.h"
#include "cutlass/gemm/collective/collective_builder.hpp"
#include "cutlass/gemm/device/gemm_universal_adapter.h"
#include "cutlass/gemm/kernel/gemm_universal.hpp"
#include "cutlass/epilogue/collective/collective_builder.hpp"

using ElemA = int8_t;
using ElemB = int8_t;
using ElemCD = int8_t;
using Acc  = int32_t;
using TileShape    = cute::Shape<cute::_128, cute::_128, cute::_32>;
using ClusterShape = cute::Shape<cute::_1, cute::_1, cute::_1>;

using CollectiveEpilogue = typename cutlass::epilogue::collective::CollectiveBuilder<
    cutlass::arch::Sm100, cutlass::arch::OpClassTensorOp,
    TileShape, ClusterShape,
    cutlass::epilogue::collective::EpilogueTileAuto,
    Acc, Acc,
    ElemCD, cutlass::layout::RowMajor, 128 / cutlass::sizeof_bits<ElemCD>::value,
    ElemCD, cutlass::layout::RowMajor, 128 / cutlass::sizeof_bits<ElemCD>::value,
    cutlass::epilogue::collective::EpilogueScheduleAuto
  >::CollectiveOp;

using CollectiveMainloop = typename cutlass::gemm::collective::CollectiveBuilder<
    cutlass::arch::Sm100, cutlass::arch::OpClassTensorOp,
    ElemA, cutlass::layout::RowMajor, 128 / cutlass::sizeof_bits<ElemA>::value,
    ElemB, cutlass::layout::ColumnMajor, 128 / cutlass::sizeof_bits<ElemB>::value,
    Acc,
    TileShape, ClusterShape,
    cutlass::gemm::collective::StageCount<5>,
    cutlass::gemm::collective::KernelScheduleAuto
  >::CollectiveOp;

using GemmKernel = cutlass::gemm::kernel::GemmUniversal<
    cute::Shape<int,int,int,int>,
    CollectiveMainloop,
    CollectiveEpilogue
>;
using Gemm = cutlass::gemm::device::GemmUniversalAdapter<GemmKernel>;

// Force the device kernel symbol into the cubin without needing a host main.
auto* _anchor = &cutlass::device_kernel<GemmKernel>;


// ===== COMPILED SASS (sm_100a) =====

	.target	sm_100a

	.elftype	@"ET_EXEC"


//--------------------- .note.nv.tkinfo           --------------------------
	.section	.note.nv.tkinfo,"",@"SHT_NOTE"
	.sectionflags	@"SHF_NOTE_NV_TKINFO"
	.tkinfo
        /*0018*/ 	.word	0x00000002
        /*0030*/ 	.string	""
        /*0030*/ 	.string	"ptxas"
        /*0030*/ 	.string	"Cuda compilation tools, release 13.0, V13.0.88"
        /*0030*/ 	.string	"Build cuda_13.0.r13.0/compiler.36424714_0"
        /*0030*/ 	.string	"-arch sm_100a -m 64 "



//--------------------- .note.nv.cuinfo           --------------------------
	.section	.note.nv.cuinfo,"",@"SHT_NOTE"
	.sectionflags	@"SHF_NOTE_NV_CUINFO"
        /*0018*/ 	.short	0x0002
        /*001a*/ 	.short	0x0064
        /*001c*/ 	.short	0x0082
	.zero		2


//--------------------- .nv.info                  --------------------------
	.section	.nv.info,"",@"SHT_CUDA_INFO"
	.align	4


	//----- nvinfo : EIATTR_REGCOUNT
	.align		4
        /*0000*/ 	.byte	0x04, 0x2f
        /*0002*/ 	.short	(.L_19 - .L_18)
	.align		4
.L_18:
        /*0004*/ 	.word	index@(_ZN7cutlass13device_kernelINS_4gemm6kernel13GemmUniversalIN4cute5tupleIJiiiiEEENS1_10collective13CollectiveMmaINS1_35MainloopSm100TmaUmmaWarpSpecializedILi5ELi2ELi4ENS5_IJNS4_1CILi1EEESB_SB_EEEEENS5_IJNSA_ILi128EEESE_NSA_ILi32EEEEEEaNS5_IJlSB_lEEEaSH_NS4_8TiledMMAINS4_8MMA_AtomIJNS4_15SM100_MMA_S8_SSIaaiLi128ELi128ELNS4_4UMMA5MajorE0ELSM_0ELNSL_8SaturateE0EEEEEENS4_6LayoutISC_NS5_IJNSA_ILi0EEESR_SR_EEEEENS5_IJNS4_10UnderscoreESU_SU_EEEEENS4_13SM90_TMA_LOADENS4_14ComposedLayoutINS4_7SwizzleILi1ELi4ELi3EEENS4_18smem_ptr_flag_bitsILi8EEENSQ_INS5_IJNSA_ILi8EEESF_EEENS5_IJSF_SB_EEEEEEEvNS4_8identityESX_S17_vS18_EENS_8epilogue10collective18CollectiveEpilogueINS1A_23Sm100TmaWarpSpecializedILi2ELi2ELi64ELb0ELb0EEEJSG_NS5_IJNSQ_ISE_SB_EENSQ_INSA_ILi64EEESB_EEEEEaSH_aSH_NS1A_6fusion15FusionCallbacksIS1E_NS1J_17LinearCombinationIaiaiLNS_15FloatRoundStyleE2EEESG_S1I_JEEENS4_5SM1004TMEM4LOAD26SM100_TMEM_LOAD_32dp32b64xESX_NSY_INSZ_ILi2ELi4ELi3EEES12_NSQ_INS5_IJS13_S1G_EEENS5_IJS1G_SB_EEEEEEENS4_39AutoVectorizingCopyWithAssumedAlignmentILi128EEENS4_14SM90_TMA_STOREES1X_S1Z_S1Z_EEEvvEEEEvNT_6ParamsE)
        /*0008*/ 	.word	0x000000af


	//----- nvinfo : EIATTR_FRAME_SIZE
	.align		4
.L_19:
        /*000c*/ 	.byte	0x04, 0x11
        /*000e*/ 	.short	(.L_21 - .L_20)
	.align		4
.L_20:
        /*0010*/ 	.word	index@($__internal_2_$__cuda_sm10x_tcgen05_guardrail_trap_unallocated_columns_being_dealloced)
        /*0014*/ 	.word	0x00000000


	//----- nvinfo : EIATTR_FRAME_SIZE
	.align		4
.L_21:
        /*0018*/ 	.byte	0x04, 0x11
        /*001a*/ 	.short	(.L_23 - .L_22)
	.align		4
.L_22:
        /*001c*/ 	.word	index@($__internal_1_$__cuda_sm10x_tcgen05_guardrail_trap_phase_invalid_during_alloc)
        /*0020*/ 	.word	0x00000000


	//----- nvinfo : EIATTR_FRAME_SIZE
	.align		4
.L_23:
        /*0024*/ 	.byte	0x04, 0x11
        /*0026*/ 	.short	(.L_25 - .L_24)
	.align		4
.L_24:
        /*0028*/ 	.word	index@($__internal_0_$__cuda_sm10x_tcgen05_guardrail_trap_col_being_dealloced_not_returned_by_alloc)
        /*002c*/ 	.word	0x00000000


	//----- nvinfo : EIATTR_FRAME_SIZE
	.align		4
.L_25:
        /*0030*/ 	.byte	0x04, 0x11
        /*0032*/ 	.short	(.L_27 - .L_26)
	.align		4
.L_26:
        /*0034*/ 	.word	index@(_ZN7cutlass13device_kernelINS_4gemm6kernel13GemmUniversalIN4cute5tupleIJiiiiEEENS1_10collective13CollectiveMmaINS1_35MainloopSm100TmaUmmaWarpSpecializedILi5ELi2ELi4ENS5_IJNS4_1CILi1EEESB_SB_EEEEENS5_IJNSA_ILi128EEESE_NSA_ILi32EEEEEEaNS5_IJlSB_lEEEaSH_NS4_8TiledMMAINS4_8MMA_AtomIJNS4_15SM100_MMA_S8_SSIaaiLi128ELi128ELNS4_4UMMA5MajorE0ELSM_0ELNSL_8SaturateE0EEEEEENS4_6LayoutISC_NS5_IJNSA_ILi0EEESR_SR_EEEEENS5_IJNS4_10UnderscoreESU_SU_EEEEENS4_13SM90_TMA_LOADENS4_14ComposedLayoutINS4_7SwizzleILi1ELi4ELi3EEENS4_18smem_ptr_flag_bitsILi8EEENSQ_INS5_IJNSA_ILi8EEESF_EEENS5_IJSF_SB_EEEEEEEvNS4_8identityESX_S17_vS18_EENS_8epilogue10collective18CollectiveEpilogueINS1A_23Sm100TmaWarpSpecializedILi2ELi2ELi64ELb0ELb0EEEJSG_NS5_IJNSQ_ISE_SB_EENSQ_INSA_ILi64EEESB_EEEEEaSH_aSH_NS1A_6fusion15FusionCallbacksIS1E_NS1J_17LinearCombinationIaiaiLNS_15FloatRoundStyleE2EEESG_S1I_JEEENS4_5SM1004TMEM4LOAD26SM100_TMEM_LOAD_32dp32b64xESX_NSY_INSZ_ILi2ELi4ELi3EEES12_NSQ_INS5_IJS13_S1G_EEENS5_IJS1G_SB_EEEEEEENS4_39AutoVectorizingCopyWithAssumedAlignmentILi128EEENS4_14SM90_TMA_STOREES1X_S1Z_S1Z_EEEvvEEEEvNT_6ParamsE)
        /*0038*/ 	.word	0x00000000


	//----- nvinfo : EIATTR_MIN_STACK_SIZE
	.align		4
.L_27:
        /*003c*/ 	.byte	0x04, 0x12
        /*003e*/ 	.short	(.L_29 - .L_28)
	.align		4
.L_28:
        /*0040*/ 	.word	index@(_ZN7cutlass13device_kernelINS_4gemm6kernel13GemmUniversalIN4cute5tupleIJiiiiEEENS1_10collective13CollectiveMmaINS1_35MainloopSm100TmaUmmaWarpSpecializedILi5ELi2ELi4ENS5_IJNS4_1CILi1EEESB_SB_EEEEENS5_IJNSA_ILi128EEESE_NSA_ILi32EEEEEEaNS5_IJlSB_lEEEaSH_NS4_8TiledMMAINS4_8MMA_AtomIJNS4_15SM100_MMA_S8_SSIaaiLi128ELi128ELNS4_4UMMA5MajorE0ELSM_0ELNSL_8SaturateE0EEEEEENS4_6LayoutISC_NS5_IJNSA_ILi0EEESR_SR_EEEEENS5_IJNS4_10UnderscoreESU_SU_EEEEENS4_13SM90_TMA_LOADENS4_14ComposedLayoutINS4_7SwizzleILi1ELi4ELi3EEENS4_18smem_ptr_flag_bitsILi8EEENSQ_INS5_IJNSA_ILi8EEESF_EEENS5_IJSF_SB_EEEEEEEvNS4_8identityESX_S17_vS18_EENS_8epilogue10collective18CollectiveEpilogueINS1A_23Sm100TmaWarpSpecializedILi2ELi2ELi64ELb0ELb0EEEJSG_NS5_IJNSQ_ISE_SB_EENSQ_INSA_ILi64EEESB_EEEEEaSH_aSH_NS1A_6fusion15FusionCallbacksIS1E_NS1J_17LinearCombinationIaiaiLNS_15FloatRoundStyleE2EEESG_S1I_JEEENS4_5SM1004TMEM4LOAD26SM100_TMEM_LOAD_32dp32b64xESX_NSY_INSZ_ILi2ELi4ELi3EEES12_NSQ_INS5_IJS13_S1G_EEENS5_IJS1G_SB_EEEEEEENS4_39AutoVectorizingCopyWithAssumedAlignmentILi128EEENS4_14SM90_TMA_STOREES1X_S1Z_S1Z_EEEvvEEEEvNT_6ParamsE)
        /*0044*/ 	.word	0x00000000
.L_29:


//--------------------- .nv.compat                --------------------------
	.section	.nv.compat,"",@"SHT_CUDA_COMPAT_INFO"
	.align	4
        /*0000*/ 	.byte	0x02, 0x09, 0x01, 0x00, 0x02, 0x02, 0x03, 0x00, 0x02, 0x05, 0x06, 0x00, 0x03, 0x07, 0x01, 0x01
        /*0010*/ 	.byte	0x02, 0x03, 0x01, 0x00, 0x02, 0x06, 0x01, 0x00, 0x04, 0x0b, 0x08, 0x00, 0x01, 0x00, 0x00, 0x00
        /*0020*/ 	.byte	0x00, 0x00, 0x00, 0x00


//--------------------- .nv.info._ZN7cutlass13device_kernelINS_4gemm6kernel13GemmUniversalIN4cute5tupleIJiiiiEEENS1_10collective13CollectiveMmaINS1_35MainloopSm100TmaUmmaWarpSpecializedILi5ELi2ELi4ENS5_IJNS4_1CILi1EEESB_SB_EEEEENS5_IJNSA_ILi128EEESE_NSA_ILi32EEEEEEaNS5_IJlSB_lEEEaSH_NS4_8TiledMMAINS4_8MMA_AtomIJNS4_15SM100_MMA_S8_SSIaaiLi128ELi128ELNS4_4UMMA5MajorE0ELSM_0ELNSL_8SaturateE0EEEEEENS4_6LayoutISC_NS5_IJNSA_ILi0EEESR_SR_EEEEENS5_IJNS4_10UnderscoreESU_SU_EEEEENS4_13SM90_TMA_LOADENS4_14ComposedLayoutINS4_7SwizzleILi1ELi4ELi3EEENS4_18smem_ptr_flag_bitsILi8EEENSQ_INS5_IJNSA_ILi8EEESF_EEENS5_IJSF_SB_EEEEEEEvNS4_8identityESX_S17_vS18_EENS_8epilogue10collective18CollectiveEpilogueINS1A_23Sm100TmaWarpSpecializedILi2ELi2ELi64ELb0ELb0EEEJSG_NS5_IJNSQ_ISE_SB_EENSQ_INSA_ILi64EEESB_EEEEEaSH_aSH_NS1A_6fusion15FusionCallbacksIS1E_NS1J_17LinearCombinationIaiaiLNS_15FloatRoundStyleE2EEESG_S1I_JEEENS4_5SM1004TMEM4LOAD26SM100_TMEM_LOAD_32dp32b64xESX_NSY_INSZ_ILi2ELi4ELi3EEES12_NSQ_INS5_IJS13_S1G_EEENS5_IJS1G_SB_EEEEEEENS4_39AutoVectorizingCopyWithAssumedAlignmentILi128EEENS4_14SM90_TMA_STOREES1X_S1Z_S1Z_EEEvvEEEEvNT_6ParamsE --------------------------
	.section	.nv.info._ZN7cutlass13device_kernelINS_4gemm6kernel13GemmUniversalIN4cute5tupleIJiiiiEEENS1_10collective13CollectiveMmaINS1_35MainloopSm100TmaUmmaWarpSpecializedILi5ELi2ELi4ENS5_IJNS4_1CILi1EEESB_SB_EEEEENS5_IJNSA_ILi128EEESE_NSA_ILi32EEEEEEaNS5_IJlSB_lEEEaSH_NS4_8TiledMMAINS4_8MMA_AtomIJNS4_15SM100_MMA_S8_SSIaaiLi128ELi128ELNS4_4UMMA5MajorE0ELSM_0ELNSL_8SaturateE0EEEEEENS4_6LayoutISC_NS5_IJNSA_ILi0EEESR_SR_EEEEENS5_IJNS4_10UnderscoreESU_SU_EEEEENS4_13SM90_TMA_LOADENS4_14ComposedLayoutINS4_7SwizzleILi1ELi4ELi3EEENS4_18smem_ptr_flag_bitsILi8EEENSQ_INS5_IJNSA_ILi8EEESF_EEENS5_IJSF_SB_EEEEEEEvNS4_8identityESX_S17_vS18_EENS_8epilogue10collective18CollectiveEpilogueINS1A_23Sm100TmaWarpSpecializedILi2ELi2ELi64ELb0ELb0EEEJSG_NS5_IJNSQ_ISE_SB_EENSQ_INSA_ILi64EEESB_EEEEEaSH_aSH_NS1A_6fusion15FusionCallbacksIS1E_NS1J_17LinearCombinationIaiaiLNS_15FloatRoundStyleE2EEESG_S1I_JEEENS4_5SM1004TMEM4LOAD26SM100_TMEM_LOAD_32dp32b64xESX_NSY_INSZ_ILi2ELi4ELi3EEES12_NSQ_INS5_IJS13_S1G_EEENS5_IJS1G_SB_EEEEEEENS4_39AutoVectorizingCopyWithAssumedAlignmentILi128EEENS4_14SM90_TMA_STOREES1X_S1Z_S1Z_EEEvvEEEEvNT_6ParamsE,"",@"SHT_CUDA_INFO"
	.sectionflags	@""
	.align	4


	//----- nvinfo : EIATTR_CUDA_API_VERSION
	.align		4
        /*0000*/ 	.byte	0x04, 0x37
        /*0002*/ 	.short	(.L_31 - .L_30)
.L_30:
        /*0004*/ 	.word	0x00000082


	//----- nvinfo : EIATTR_KPARAM_INFO
	.align		4
.L_31:
        /*0008*/ 	.byte	0x04, 0x17
        /*000a*/ 	.short	(.L_33 - .L_32)
.L_32:
        /*000c*/ 	.word	0x00000000
        /*0010*/ 	.short	0x0000
        /*0012*/ 	.short	0x0000
        /*0014*/ 	.byte	0x00, 0xf0, 0x01, 0x20


	//----- nvinfo : EIATTR_AT_ENTRY_FRAGMENTS
	.align		4
.L_33:
        /*0018*/ 	.byte	0x04, 0x4f
        /*001a*/ 	.short	(.L_35 - .L_34)


	//   ....[0]....
.L_34:
        /*001c*/ 	.word	0x00000006


	//----- nvinfo : EIATTR_RESERVED_SMEM_USED
	.align		4
.L_35:
        /*0020*/ 	.byte	0x01, 0x41
	.zero		2


	//----- nvinfo : EIATTR_SPARSE_MMA_MASK
	.align		4
        /*0024*/ 	.byte	0x03, 0x50
        /*0026*/ 	.short	0x0000


	//----- nvinfo : EIATTR_TCGEN05_1CTA_USED
	.align		4
        /*0028*/ 	.byte	0x01, 0x51
	.zero		2


	//----- nvinfo : EIATTR_MAXREG_COUNT
	.align		4
        /*002c*/ 	.byte	0x03, 0x1b
        /*002e*/ 	.short	0x00ff


	//----- nvinfo : EIATTR_NUM_BARRIERS
	.align		4
        /*0030*/ 	.byte	0x02, 0x4c
        /*0032*/ 	.byte	0x07
	.zero		1


	//----- nvinfo : EIATTR_EXTERNS
	.align		4
        /*0034*/ 	.byte	0x04, 0x0f
        /*0036*/ 	.short	(.L_37 - .L_36)


	//   ....[0]....
	.align		4
.L_36:
        /*0038*/ 	.word	index@(__assertfail)


	//----- nvinfo : EIATTR_MERCURY_ISA_VERSION
	.align		4
.L_37:
        /*003c*/ 	.byte	0x03, 0x5f
        /*003e*/ 	.short	0x0101


	//----- nvinfo : EIATTR_INT_WARP_WIDE_INSTR_OFFSETS
	.align		4
        /*0040*/ 	.byte	0x04, 0x31
        /*0042*/ 	.short	(.L_39 - .L_38)


	//   ....[0]....
.L_38:
        /*0044*/ 	.word	0x00001db0


	//   ....[1]....
        /*0048*/ 	.word	0x00003740


	//   ....[2]....
        /*004c*/ 	.word	0x00003760


	//   ....[3]....
        /*0050*/ 	.word	0x00003790


	//   ....[4]....
        /*0054*/ 	.word	0x000040c0


	//   ....[5]....
        /*0058*/ 	.word	0x00004130


	//   ....[6]....
        /*005c*/ 	.word	0x00004310


	//   ....[7]....
        /*0060*/ 	.word	0x00004470


	//----- nvinfo : EIATTR_COOP_GROUP_MASK_REGIDS
	.align		4
.L_39:
        /*0064*/ 	.byte	0x04, 0x29
        /*0066*/ 	.short	(.L_41 - .L_40)


	//   ....[0]....
.L_40:
        /*0068*/ 	.word	0xffffffff


	//   ....[1]....
        /*006c*/ 	.word	0xffffffff


	//   ....[2]....
        /*0070*/ 	.word	0xffffffff


	//   ....[3]....
        /*0074*/ 	.word	0xffffffff


	//   ....[4]....
        /*0078*/ 	.word	0xffffffff


	//   ....[5]....
        /*007c*/ 	.word	0xffffffff


	//   ....[6]....
        /*0080*/ 	.word	0xffffffff


	//   ....[7]....
        /*0084*/ 	.word	0xffffffff


	//   ....[8]....
        /*0088*/ 	.word	0xffffffff


	//   ....[9]....
        /*008c*/ 	.word	0xffffffff


	//   ....[10]....
        /*0090*/ 	.word	0xffffffff


	//   ....[11]....
        /*0094*/ 	.word	0xffffffff


	//   ....[12]....
        /*0098*/ 	.word	0xffffffff


	//----- nvinfo : EIATTR_COOP_GROUP_INSTR_OFFSETS
	.align		4
.L_41:
        /*009c*/ 	.byte	0x04, 0x28
        /*009e*/ 	.short	(.L_43 - .L_42)


	//   ....[0]....
.L_42:
        /*00a0*/ 	.word	0x00000090


	//   ....[1]....
        /*00a4*/ 	.word	0x000004d0


	//   ....[2]....
        /*00a8*/ 	.word	0x00000660


	//   ....[3]....
        /*00ac*/ 	.word	0x000007c0


	//   ....[4]....
        /*00b0*/ 	.word	0x000008c0


	//   ....[5]....
        /*00b4*/ 	.word	0x00000a30


	//   ....[6]....
        /*00b8*/ 	.word	0x00000bd0


	//   ....[7]....
        /*00bc*/ 	.word	0x00001c90


	//   ....[8]....
        /*00c0*/ 	.word	0x00002b00


	//   ....[9]....
        /*00c4*/ 	.word	0x00002d10


	//   ....[10]....
        /*00c8*/ 	.word	0x00002d40


	//   ....[11]....
        /*00cc*/ 	.word	0x00003620


	//   ....[12]....
        /*00d0*/ 	.word	0x00003850


	//----- nvinfo : EIATTR_VRC_CTA_INIT_COUNT
	.align		4
.L_43:
        /*00d4*/ 	.byte	0x02, 0x4a
        /*00d6*/ 	.byte	0x80
	.zero		1


	//----- nvinfo : EIATTR_SYSCALL_OFFSETS
	.align		4
        /*00d8*/ 	.byte	0x04, 0x46
        /*00da*/ 	.short	(.L_45 - .L_44)


	//   ....[0]....
.L_44:
        /*00dc*/ 	.word	0x00004eb0


	//   ....[1]....
        /*00e0*/ 	.word	0x00004ff0


	//   ....[2]....
        /*00e4*/ 	.word	0x00005850


	//   ....[3]....
        /*00e8*/ 	.word	0x00006e50


	//----- nvinfo : EIATTR_MBARRIER_INSTR_OFFSETS
	.align		4
.L_45:
        /*00ec*/ 	.byte	0x04, 0x39
        /*00ee*/ 	.short	(.L_47 - .L_46)


	//   ....[0]....
.L_46:
        /*00f0*/ 	.word	0x000005b0
        /*00f4*/ 	.word	0x000000ff
        /*00f8*/ 	.word	0x00000000
        /*00fc*/ 	.short	0x0100
        /*00fe*/ 	.byte	0x05
	.zero		1


	//   ....[1]....
        /*0100*/ 	.word	0x000005c0
        /*0104*/ 	.word	0x000000ff
        /*0108*/ 	.word	0x00000028
        /*010c*/ 	.short	0x0100
        /*010e*/ 	.byte	0x05
	.zero		1


	//   ....[2]....
        /*0110*/ 	.word	0x000005d0
        /*0114*/ 	.word	0x000000ff
        /*0118*/ 	.word	0x00000008
        /*011c*/ 	.short	0x0100
        /*011e*/ 	.byte	0x05
	.zero		1


	//   ....[3]....
        /*0120*/ 	.word	0x000005e0
        /*0124*/ 	.word	0x000000ff
        /*0128*/ 	.word	0x00000030
        /*012c*/ 	.short	0x0100
        /*012e*/ 	.byte	0x05
	.zero		1


	//   ....[4]....
        /*0130*/ 	.word	0x000005f0
        /*0134*/ 	.word	0x000000ff
        /*0138*/ 	.word	0x00000010
        /*013c*/ 	.short	0x0100
        /*013e*/ 	.byte	0x05
	.zero		1


	//   ....[5]....
        /*0140*/ 	.word	0x00000600
        /*0144*/ 	.word	0x000000ff
        /*0148*/ 	.word	0x00000038
        /*014c*/ 	.short	0x0100
        /*014e*/ 	.byte	0x05
	.zero		1


	//   ....[6]....
        /*0150*/ 	.word	0x00000610
        /*0154*/ 	.word	0x000000ff
        /*0158*/ 	.word	0x00000018
        /*015c*/ 	.short	0x0100
        /*015e*/ 	.byte	0x05
	.zero		1


	//   ....[7]....
        /*0160*/ 	.word	0x00000620
        /*0164*/ 	.word	0x000000ff
        /*0168*/ 	.word	0x00000040
        /*016c*/ 	.short	0x0100
        /*016e*/ 	.byte	0x05
	.zero		1


	//   ....[8]....
        /*0170*/ 	.word	0x00000630
        /*0174*/ 	.word	0x000000ff
        /*0178*/ 	.word	0x00000020
        /*017c*/ 	.short	0x0100
        /*017e*/ 	.byte	0x05
	.zero		1


	//   ....[9]....
        /*0180*/ 	.word	0x00000640
        /*0184*/ 	.word	0x000000ff
        /*0188*/ 	.word	0x00000048
        /*018c*/ 	.short	0x0100
        /*018e*/ 	.byte	0x05
	.zero		1


	//   ....[10]....
        /*0190*/ 	.word	0x00000770
        /*0194*/ 	.word	0x000000ff
        /*0198*/ 	.word	0x00000050
        /*019c*/ 	.short	0x0100
        /*019e*/ 	.byte	0x07
	.zero		1


	//   ....[11]....
        /*01a0*/ 	.word	0x00000780
        /*01a4*/ 	.word	0x000000ff
        /*01a8*/ 	.word	0x00000060
        /*01ac*/ 	.short	0x0100
        /*01ae*/ 	.byte	0x07
	.zero		1


	//   ....[12]....
        /*01b0*/ 	.word	0x00000790
        /*01b4*/ 	.word	0x000000ff
        /*01b8*/ 	.word	0x00000058
        /*01bc*/ 	.short	0x0100
        /*01be*/ 	.byte	0x07
	.zero		1


	//   ....[13]....
        /*01c0*/ 	.word	0x000007a0
        /*01c4*/ 	.word	0x000000ff
        /*01c8*/ 	.word	0x00000068
        /*01cc*/ 	.short	0x0100
        /*01ce*/ 	.byte	0x07
	.zero		1


	//   ....[14]....
        /*01d0*/ 	.word	0x00000890
        /*01d4*/ 	.word	0x000000ff
        /*01d8*/ 	.word	0x00000070
        /*01dc*/ 	.short	0x0100
        /*01de*/ 	.byte	0x05
	.zero		1


	//   ....[15]....
        /*01e0*/ 	.word	0x000008a0
        /*01e4*/ 	.word	0x000000ff
        /*01e8*/ 	.word	0x00000078
        /*01ec*/ 	.short	0x0100
        /*01ee*/ 	.byte	0x05
	.zero		1


	//   ....[16]....
        /*01f0*/ 	.word	0x000009e0
        /*01f4*/ 	.word	0x000000ff
        /*01f8*/ 	.word	0x00000080
        /*01fc*/ 	.short	0x0100
        /*01fe*/ 	.byte	0x05
	.zero		1


	//   ....[17]....
        /*0200*/ 	.word	0x000009f0
        /*0204*/ 	.word	0x000000ff
        /*0208*/ 	.word	0x00000090
        /*020c*/ 	.short	0x0100
        /*020e*/ 	.byte	0x05
	.zero		1


	//   ....[18]....
        /*0210*/ 	.word	0x00000a00
        /*0214*/ 	.word	0x000000ff
        /*0218*/ 	.word	0x00000088
        /*021c*/ 	.short	0x0100
        /*021e*/ 	.byte	0x05
	.zero		1


	//   ....[19]....
        /*0220*/ 	.word	0x00000a10
        /*0224*/ 	.word	0x000000ff
        /*0228*/ 	.word	0x00000098
        /*022c*/ 	.short	0x0100
        /*022e*/ 	.byte	0x05
	.zero		1


	//   ....[20]....
        /*0230*/ 	.word	0x00000b40
        /*0234*/ 	.word	0x000000ff
        /*0238*/ 	.word	0x000000a0
        /*023c*/ 	.short	0x0100
        /*023e*/ 	.byte	0x07
	.zero		1


	//   ....[21]....
        /*0240*/ 	.word	0x00000b50
        /*0244*/ 	.word	0x000000ff
        /*0248*/ 	.word	0x000000c0
        /*024c*/ 	.short	0x0100
        /*024e*/ 	.byte	0x07
	.zero		1


	//   ....[22]....
        /*0250*/ 	.word	0x00000b60
        /*0254*/ 	.word	0x000000ff
        /*0258*/ 	.word	0x000000a8
        /*025c*/ 	.short	0x0100
        /*025e*/ 	.byte	0x07
	.zero		1


	//   ....[23]....
        /*0260*/ 	.word	0x00000b70
        /*0264*/ 	.word	0x000000ff
        /*0268*/ 	.word	0x000000c8
        /*026c*/ 	.short	0x0100
        /*026e*/ 	.byte	0x07
	.zero		1


	//   ....[24]....
        /*0270*/ 	.word	0x00000b80
        /*0274*/ 	.word	0x000000ff
        /*0278*/ 	.word	0x000000b0
        /*027c*/ 	.short	0x0100
        /*027e*/ 	.byte	0x07
	.zero		1


	//   ....[25]....
        /*0280*/ 	.word	0x00000b90
        /*0284*/ 	.word	0x000000ff
        /*0288*/ 	.word	0x000000d0
        /*028c*/ 	.short	0x0100
        /*028e*/ 	.byte	0x07
	.zero		1


	//   ....[26]....
        /*0290*/ 	.word	0x00000ba0
        /*0294*/ 	.word	0x000000ff
        /*0298*/ 	.word	0x000000b8
        /*029c*/ 	.short	0x0100
        /*029e*/ 	.byte	0x07
	.zero		1


	//   ....[27]....
        /*02a0*/ 	.word	0x00000bb0
        /*02a4*/ 	.word	0x000000ff
        /*02a8*/ 	.word	0x000000d8
        /*02ac*/ 	.short	0x0100
        /*02ae*/ 	.byte	0x07
	.zero		1


	//   ....[28]....
        /*02b0*/ 	.word	0x00000ca0
        /*02b4*/ 	.word	0x000000ff
        /*02b8*/ 	.word	0x000000e0
        /*02bc*/ 	.short	0x0100
        /*02be*/ 	.byte	0x05
	.zero		1


	//   ....[29]....
        /*02c0*/ 	.word	0x00000cb0
        /*02c4*/ 	.word	0x000000ff
        /*02c8*/ 	.word	0x000000f0
        /*02cc*/ 	.short	0x0100
        /*02ce*/ 	.byte	0x05
	.zero		1


	//   ....[30]....
        /*02d0*/ 	.word	0x00000cc0
        /*02d4*/ 	.word	0x000000ff
        /*02d8*/ 	.word	0x000000e8
        /*02dc*/ 	.short	0x0100
        /*02de*/ 	.byte	0x05
	.zero		1


	//   ....[31]....
        /*02e0*/ 	.word	0x00000cd0
        /*02e4*/ 	.word	0x000000ff
        /*02e8*/ 	.word	0x000000f8
        /*02ec*/ 	.short	0x0100
        /*02ee*/ 	.byte	0x05
	.zero		1


	//   ....[32]....
        /*02f0*/ 	.word	0x000015b0
        /*02f4*/ 	.word	0x00000003
        /*02f8*/ 	.word	0x000000f0
        /*02fc*/ 	.short	0x010a
        /*02fe*/ 	.byte	0xff
	.zero		1


	//   ....[33]....
        /*0300*/ 	.word	0x000015e0
        /*0304*/ 	.word	0x00000003
        /*0308*/ 	.word	0x000000e0
        /*030c*/ 	.short	0x0101
        /*030e*/ 	.byte	0xff
	.zero		1


	//   ....[34]....
        /*0310*/ 	.word	0x000016b0
        /*0314*/ 	.word	0x000000ff
        /*0318*/ 	.word	0x00000028
        /*031c*/ 	.short	0x010a
        /*031e*/ 	.byte	0x08
	.zero		1


	//   ....[35]....
        /*0320*/ 	.word	0x00001750
        /*0324*/ 	.word	0x000000ff
        /*0328*/ 	.word	0x00000028
        /*032c*/ 	.short	0x010a
        /*032e*/ 	.byte	0x21
	.zero		1


	//   ....[36]....
        /*0330*/ 	.word	0x000018b0
        /*0334*/ 	.word	0x000000ff
        /*0338*/ 	.word	0x00000028
        /*033c*/ 	.short	0x010a
        /*033e*/ 	.byte	0x08
	.zero		1


	//   ....[37]....
        /*0340*/ 	.word	0x000019a0
        /*0344*/ 	.word	0x000000ff
        /*0348*/ 	.word	0x00000078
        /*034c*/ 	.short	0x0101
        /*034e*/ 	.byte	0x04
	.zero		1


	//   ....[38]....
        /*0350*/ 	.word	0x000019c0
        /*0354*/ 	.word	0x000000ff
        /*0358*/ 	.word	0x00000028
        /*035c*/ 	.short	0x010a
        /*035e*/ 	.byte	0x08
	.zero		1


	//   ....[39]....
        /*0360*/ 	.word	0x00001a40
        /*0364*/ 	.word	0x000000ff
        /*0368*/ 	.word	0x00000028
        /*036c*/ 	.short	0x010a
        /*036e*/ 	.byte	0x11
	.zero		1


	//   ....[40]....
        /*0370*/ 	.word	0x00001ba0
        /*0374*/ 	.word	0x000000ff
        /*0378*/ 	.word	0x00000028
        /*037c*/ 	.short	0x010a
        /*037e*/ 	.byte	0x08
	.zero		1


	//   ....[41]....
        /*0380*/ 	.word	0x00001cc0
        /*0384*/ 	.word	0x00000002
        /*0388*/ 	.word	0x00000080
        /*038c*/ 	.short	0x010a
        /*038e*/ 	.byte	0xff
	.zero		1


	//   ....[42]....
        /*0390*/ 	.word	0x00001d80
        /*0394*/ 	.word	0x00000002
        /*0398*/ 	.word	0x00000000
        /*039c*/ 	.short	0x0101
        /*039e*/ 	.byte	0xff
	.zero		1


	//   ....[43]....
        /*03a0*/ 	.word	0x000022e0
        /*03a4*/ 	.word	0x000000ff
        /*03a8*/ 	.word	0x00000000
        /*03ac*/ 	.short	0x010a
        /*03ae*/ 	.byte	0x05
	.zero		1


	//   ....[44]....
        /*03b0*/ 	.word	0x00002370
        /*03b4*/ 	.word	0x000000ff
        /*03b8*/ 	.word	0x00000000
        /*03bc*/ 	.short	0x010a
        /*03be*/ 	.byte	0x05
	.zero		1


	//   ....[45]....
        /*03c0*/ 	.word	0x00002400
        /*03c4*/ 	.word	0x000000ff
        /*03c8*/ 	.word	0x00000000
        /*03cc*/ 	.short	0x010a
        /*03ce*/ 	.byte	0x05
	.zero		1


	//   ....[46]....
        /*03d0*/ 	.word	0x00002490
        /*03d4*/ 	.word	0x000000ff
        /*03d8*/ 	.word	0x00000000
        /*03dc*/ 	.short	0x010a
        /*03de*/ 	.byte	0x05
	.zero		1


	//   ....[47]....
        /*03e0*/ 	.word	0x00002530
        /*03e4*/ 	.word	0x00000000
        /*03e8*/ 	.word	0x00000000
        /*03ec*/ 	.short	0x010a
        /*03ee*/ 	.byte	0xff
	.zero		1


	//   ....[48]....
        /*03f0*/ 	.word	0x00002650
        /*03f4*/ 	.word	0x00000000
        /*03f8*/ 	.word	0x000000e0
        /*03fc*/ 	.short	0x010a
        /*03fe*/ 	.byte	0xff
	.zero		1


	//   ....[49]....
        /*0400*/ 	.word	0x000026b0
        /*0404*/ 	.word	0x00000004
        /*0408*/ 	.word	0x00000000
        /*040c*/ 	.short	0x0101
        /*040e*/ 	.byte	0xff
	.zero		1


	//   ....[50]....
        /*0410*/ 	.word	0x000026d0
        /*0414*/ 	.word	0x000000ff
        /*0418*/ 	.word	0x00000090
        /*041c*/ 	.short	0x010a
        /*041e*/ 	.byte	0x05
	.zero		1


	//   ....[51]....
        /*0420*/ 	.word	0x000027f0
        /*0424*/ 	.word	0x00000000
        /*0428*/ 	.word	0x00000080
        /*042c*/ 	.short	0x010a
        /*042e*/ 	.byte	0xff
	.zero		1


	//   ....[52]....
        /*0430*/ 	.word	0x00002900
        /*0434*/ 	.word	0x00000000
        /*0438*/ 	.word	0x00000000
        /*043c*/ 	.short	0x0101
        /*043e*/ 	.byte	0xff
	.zero		1


	//   ....[53]....
        /*0440*/ 	.word	0x00002990
        /*0444*/ 	.word	0x000000ff
        /*0448*/ 	.word	0x00000090
        /*044c*/ 	.short	0x0106
        /*044e*/ 	.byte	0x05
	.zero		1


	//   ....[54]....
        /*0450*/ 	.word	0x000029b0
        /*0454*/ 	.word	0x000000ff
        /*0458*/ 	.word	0x00000090
        /*045c*/ 	.short	0x010a
        /*045e*/ 	.byte	0x05
	.zero		1


	//   ....[55]....
        /*0460*/ 	.word	0x00002a40
        /*0464*/ 	.word	0x000000ff
        /*0468*/ 	.word	0x00000090
        /*046c*/ 	.short	0x0106
        /*046e*/ 	.byte	0x04
	.zero		1


	//   ....[56]....
        /*0470*/ 	.word	0x00002a80
        /*0474*/ 	.word	0x00000000
        /*0478*/ 	.word	0x00000090
        /*047c*/ 	.short	0x010a
        /*047e*/ 	.byte	0xff
	.zero		1


	//   ....[57]....
        /*0480*/ 	.word	0x00002f60
        /*0484*/ 	.word	0x00000000
        /*0488*/ 	.word	0x00000080
        /*048c*/ 	.short	0x010a
        /*048e*/ 	.byte	0xff
	.zero		1


	//   ....[58]....
        /*0490*/ 	.word	0x00003060
        /*0494*/ 	.word	0x00000003
        /*0498*/ 	.word	0x00000000
        /*049c*/ 	.short	0x0101
        /*049e*/ 	.byte	0xff
	.zero		1


	//   ....[59]....
        /*04a0*/ 	.word	0x00003070
        /*04a4*/ 	.word	0x000000ff
        /*04a8*/ 	.word	0x00000000
        /*04ac*/ 	.short	0x010a
        /*04ae*/ 	.byte	0x04
	.zero		1


	//   ....[60]....
        /*04b0*/ 	.word	0x00003090
        /*04b4*/ 	.word	0x000000ff
        /*04b8*/ 	.word	0x000000c0
        /*04bc*/ 	.short	0x010a
        /*04be*/ 	.byte	0x09
	.zero		1


	//   ....[61]....
        /*04c0*/ 	.word	0x00003170
        /*04c4*/ 	.word	0x000000ff
        /*04c8*/ 	.word	0x00000000
        /*04cc*/ 	.short	0x010a
        /*04ce*/ 	.byte	0x07
	.zero		1


	//   ....[62]....
        /*04d0*/ 	.word	0x000032a0
        /*04d4*/ 	.word	0x000000ff
        /*04d8*/ 	.word	0x00000000
        /*04dc*/ 	.short	0x010a
        /*04de*/ 	.byte	0x04
	.zero		1


	//   ....[63]....
        /*04e0*/ 	.word	0x00003450
        /*04e4*/ 	.word	0x000000ff
        /*04e8*/ 	.word	0x00000000
        /*04ec*/ 	.short	0x010a
        /*04ee*/ 	.byte	0x05
	.zero		1


	//   ....[64]....
        /*04f0*/ 	.word	0x000034e0
        /*04f4*/ 	.word	0x000000ff
        /*04f8*/ 	.word	0x00000000
        /*04fc*/ 	.short	0x010a
        /*04fe*/ 	.byte	0x05
	.zero		1


	//   ....[65]....
        /*0500*/ 	.word	0x00003570
        /*0504*/ 	.word	0x000000ff
        /*0508*/ 	.word	0x00000000
        /*050c*/ 	.short	0x010a
        /*050e*/ 	.byte	0x05
	.zero		1


	//   ....[66]....
        /*0510*/ 	.word	0x00003600
        /*0514*/ 	.word	0x000000ff
        /*0518*/ 	.word	0x00000000
        /*051c*/ 	.short	0x010a
        /*051e*/ 	.byte	0x07
	.zero		1


	//   ....[67]....
        /*0520*/ 	.word	0x00003a60
        /*0524*/ 	.word	0x00000000
        /*0528*/ 	.word	0x00000080
        /*052c*/ 	.short	0x010a
        /*052e*/ 	.byte	0xff
	.zero		1


	//   ....[68]....
        /*0530*/ 	.word	0x00003b20
        /*0534*/ 	.word	0x00000000
        /*0538*/ 	.word	0x00000000
        /*053c*/ 	.short	0x0101
        /*053e*/ 	.byte	0xff
	.zero		1


	//   ....[69]....
        /*0540*/ 	.word	0x00003e40
        /*0544*/ 	.word	0x000000ff
        /*0548*/ 	.word	0x00000078
        /*054c*/ 	.short	0x010a
        /*054e*/ 	.byte	0x07
	.zero		1


	//   ....[70]....
        /*0550*/ 	.word	0x00004030
        /*0554*/ 	.word	0x000000ff
        /*0558*/ 	.word	0x00000060
        /*055c*/ 	.short	0x010a
        /*055e*/ 	.byte	0x07
	.zero		1


	//   ....[71]....
        /*0560*/ 	.word	0x00004200
        /*0564*/ 	.word	0x000000ff
        /*0568*/ 	.word	0x00000050
        /*056c*/ 	.short	0x010b
        /*056e*/ 	.byte	0x07
	.zero		1


	//   ....[72]....
        /*0570*/ 	.word	0x00004270
        /*0574*/ 	.word	0x000000ff
        /*0578*/ 	.word	0x00000000
        /*057c*/ 	.short	0x0101
        /*057e*/ 	.byte	0x08
	.zero		1


	//   ....[73]....
        /*0580*/ 	.word	0x000042a0
        /*0584*/ 	.word	0x000000ff
        /*0588*/ 	.word	0x00000068
        /*058c*/ 	.short	0x010a
        /*058e*/ 	.byte	0x07
	.zero		1


	//   ....[74]....
        /*0590*/ 	.word	0x000044b0
        /*0594*/ 	.word	0x000000ff
        /*0598*/ 	.word	0x00000058
        /*059c*/ 	.short	0x010b
        /*059e*/ 	.byte	0x07
	.zero		1


	//   ....[75]....
        /*05a0*/ 	.word	0x000044d0
        /*05a4*/ 	.word	0x000000ff
        /*05a8*/ 	.word	0x00000000
        /*05ac*/ 	.short	0x0101
        /*05ae*/ 	.byte	0x0d
	.zero		1


	//   ....[76]....
        /*05b0*/ 	.word	0x00004500
        /*05b4*/ 	.word	0x000000ff
        /*05b8*/ 	.word	0x00000060
        /*05bc*/ 	.short	0x010a
        /*05be*/ 	.byte	0x07
	.zero		1


	//   ....[77]....
        /*05c0*/ 	.word	0x00004540
        /*05c4*/ 	.word	0x00000000
        /*05c8*/ 	.word	0x00000068
        /*05cc*/ 	.short	0x010a
        /*05ce*/ 	.byte	0xff
	.zero		1


	//   ....[78]....
        /*05d0*/ 	.word	0x00004880
        /*05d4*/ 	.word	0x00000000
        /*05d8*/ 	.word	0x00000080
        /*05dc*/ 	.short	0x010a
        /*05de*/ 	.byte	0xff
	.zero		1


	//   ....[79]....
        /*05e0*/ 	.word	0x00004990
        /*05e4*/ 	.word	0x00000000
        /*05e8*/ 	.word	0x00000000
        /*05ec*/ 	.short	0x0101
        /*05ee*/ 	.byte	0xff
	.zero		1


	//   ....[80]....
        /*05f0*/ 	.word	0x000053f0
        /*05f4*/ 	.word	0x00000003
        /*05f8*/ 	.word	0x00000050
        /*05fc*/ 	.short	0x010a
        /*05fe*/ 	.byte	0xff
	.zero		1


	//   ....[81]....
        /*0600*/ 	.word	0x00005430
        /*0604*/ 	.word	0x00000074
        /*0608*/ 	.word	0x000000a0
        /*060c*/ 	.short	0x010a
        /*060e*/ 	.byte	0xff
	.zero		1


	//   ....[82]....
        /*0610*/ 	.word	0x00005570
        /*0614*/ 	.word	0x00000003
        /*0618*/ 	.word	0x00000050
        /*061c*/ 	.short	0x010a
        /*061e*/ 	.byte	0xff
	.zero		1


	//   ....[83]....
        /*0620*/ 	.word	0x000056b0
        /*0624*/ 	.word	0x00000000
        /*0628*/ 	.word	0x00000000
        /*062c*/ 	.short	0x0101
        /*062e*/ 	.byte	0xff
	.zero		1


	//   ....[84]....
        /*0630*/ 	.word	0x00005730
        /*0634*/ 	.word	0x00000074
        /*0638*/ 	.word	0x000000a0
        /*063c*/ 	.short	0x010a
        /*063e*/ 	.byte	0xff
	.zero		1


	//   ....[85]....
        /*0640*/ 	.word	0x00006ac0
        /*0644*/ 	.word	0x0000007d
        /*0648*/ 	.word	0x00000050
        /*064c*/ 	.short	0x010a
        /*064e*/ 	.byte	0xff
	.zero		1


	//   ....[86]....
        /*0650*/ 	.word	0x00006b90
        /*0654*/ 	.word	0x0000007d
        /*0658*/ 	.word	0x00000050
        /*065c*/ 	.short	0x010a
        /*065e*/ 	.byte	0xff
	.zero		1


	//   ....[87]....
        /*0660*/ 	.word	0x00006cd0
        /*0664*/ 	.word	0x00000000
        /*0668*/ 	.word	0x00000000
        /*066c*/ 	.short	0x0101
        /*066e*/ 	.byte	0xff
	.zero		1


	//   ....[88]....
        /*0670*/ 	.word	0x00007110
        /*0674*/ 	.word	0x000000ff
        /*0678*/ 	.word	0x00000000
        /*067c*/ 	.short	0x0101
        /*067e*/ 	.byte	0x05
	.zero		1


	//   ....[89]....
        /*0680*/ 	.word	0x00008250
        /*0684*/ 	.word	0x00000003
        /*0688*/ 	.word	0x000000f0
        /*068c*/ 	.short	0x010a
        /*068e*/ 	.byte	0xff
	.zero		1


	//   ....[90]....
        /*0690*/ 	.word	0x000082b0
        /*0694*/ 	.word	0x00000002
        /*0698*/ 	.word	0x00000028
        /*069c*/ 	.short	0x010a
        /*069e*/ 	.byte	0xff
	.zero		1


	//   ....[91]....
        /*06a0*/ 	.word	0x00008310
        /*06a4*/ 	.word	0x00000002
        /*06a8*/ 	.word	0x00000028
        /*06ac*/ 	.short	0x010a
        /*06ae*/ 	.byte	0xff
	.zero		1


	//   ....[92]....
        /*06b0*/ 	.word	0x00008360
        /*06b4*/ 	.word	0x00000002
        /*06b8*/ 	.word	0x00000080
        /*06bc*/ 	.short	0x010a
        /*06be*/ 	.byte	0xff
	.zero		1


	//   ....[93]....
        /*06c0*/ 	.word	0x000083c0
        /*06c4*/ 	.word	0x00000000
        /*06c8*/ 	.word	0x00000000
        /*06cc*/ 	.short	0x010a
        /*06ce*/ 	.byte	0xff
	.zero		1


	//   ....[94]....
        /*06d0*/ 	.word	0x00008420
        /*06d4*/ 	.word	0x00000000
        /*06d8*/ 	.word	0x00000000
        /*06dc*/ 	.short	0x010a
        /*06de*/ 	.byte	0xff
	.zero		1


	//   ....[95]....
        /*06e0*/ 	.word	0x00008480
        /*06e4*/ 	.word	0x00000000
        /*06e8*/ 	.word	0x00000000
        /*06ec*/ 	.short	0x010a
        /*06ee*/ 	.byte	0xff
	.zero		1


	//   ....[96]....
        /*06f0*/ 	.word	0x000084e0
        /*06f4*/ 	.word	0x00000000
        /*06f8*/ 	.word	0x00000000
        /*06fc*/ 	.short	0x010a
        /*06fe*/ 	.byte	0xff
	.zero		1


	//   ....[97]....
        /*0700*/ 	.word	0x00008530
        /*0704*/ 	.word	0x00000000
        /*0708*/ 	.word	0x000000e0
        /*070c*/ 	.short	0x010a
        /*070e*/ 	.byte	0xff
	.zero		1


	//   ....[98]....
        /*0710*/ 	.word	0x00008590
        /*0714*/ 	.word	0x00000000
        /*0718*/ 	.word	0x00000090
        /*071c*/ 	.short	0x010a
        /*071e*/ 	.byte	0xff
	.zero		1


	//   ....[99]....
        /*0720*/ 	.word	0x000085e0
        /*0724*/ 	.word	0x00000000
        /*0728*/ 	.word	0x00000080
        /*072c*/ 	.short	0x010a
        /*072e*/ 	.byte	0xff
	.zero		1


	//   ....[100]....
        /*0730*/ 	.word	0x00008640
        /*0734*/ 	.word	0x00000000
        /*0738*/ 	.word	0x00000090
        /*073c*/ 	.short	0x010a
        /*073e*/ 	.byte	0xff
	.zero		1


	//   ....[101]....
        /*0740*/ 	.word	0x00008690
        /*0744*/ 	.word	0x00000000
        /*0748*/ 	.word	0x00000080
        /*074c*/ 	.short	0x010a
        /*074e*/ 	.byte	0xff
	.zero		1


	//   ....[102]....
        /*0750*/ 	.word	0x000086f0
        /*0754*/ 	.word	0x00000003
        /*0758*/ 	.word	0x000000c0
        /*075c*/ 	.short	0x010a
        /*075e*/ 	.byte	0xff
	.zero		1


	//   ....[103]....
        /*0760*/ 	.word	0x00008750
        /*0764*/ 	.word	0x00000000
        /*0768*/ 	.word	0x00000000
        /*076c*/ 	.short	0x010a
        /*076e*/ 	.byte	0xff
	.zero		1


	//   ....[104]....
        /*0770*/ 	.word	0x000087b0
        /*0774*/ 	.word	0x00000000
        /*0778*/ 	.word	0x00000000
        /*077c*/ 	.short	0x010a
        /*077e*/ 	.byte	0xff
	.zero		1


	//   ....[105]....
        /*0780*/ 	.word	0x00008810
        /*0784*/ 	.word	0x00000000
        /*0788*/ 	.word	0x00000000
        /*078c*/ 	.short	0x010a
        /*078e*/ 	.byte	0xff
	.zero		1


	//   ....[106]....
        /*0790*/ 	.word	0x00008870
        /*0794*/ 	.word	0x00000000
        /*0798*/ 	.word	0x00000000
        /*079c*/ 	.short	0x010a
        /*079e*/ 	.byte	0xff
	.zero		1


	//   ....[107]....
        /*07a0*/ 	.word	0x000088d0
        /*07a4*/ 	.word	0x00000000
        /*07a8*/ 	.word	0x00000000
        /*07ac*/ 	.short	0x010a
        /*07ae*/ 	.byte	0xff
	.zero		1


	//   ....[108]....
        /*07b0*/ 	.word	0x00008920
        /*07b4*/ 	.word	0x00000000
        /*07b8*/ 	.word	0x00000080
        /*07bc*/ 	.short	0x010a
        /*07be*/ 	.byte	0xff
	.zero		1


	//   ....[109]....
        /*07c0*/ 	.word	0x00008980
        /*07c4*/ 	.word	0x00000000
        /*07c8*/ 	.word	0x00000078
        /*07cc*/ 	.short	0x010a
        /*07ce*/ 	.byte	0xff
	.zero		1


	//   ....[110]....
        /*07d0*/ 	.word	0x000089e0
        /*07d4*/ 	.word	0x00000003
        /*07d8*/ 	.word	0x00000060
        /*07dc*/ 	.short	0x010a
        /*07de*/ 	.byte	0xff
	.zero		1


	//   ....[111]....
        /*07e0*/ 	.word	0x00008a40
        /*07e4*/ 	.word	0x00000003
        /*07e8*/ 	.word	0x00000068
        /*07ec*/ 	.short	0x010a
        /*07ee*/ 	.byte	0xff
	.zero		1


	//   ....[112]....
        /*07f0*/ 	.word	0x00008aa0
        /*07f4*/ 	.word	0x00000000
        /*07f8*/ 	.word	0x00000060
        /*07fc*/ 	.short	0x010a
        /*07fe*/ 	.byte	0xff
	.zero		1


	//   ....[113]....
        /*0800*/ 	.word	0x00008af0
        /*0804*/ 	.word	0x00000000
        /*0808*/ 	.word	0x00000080
        /*080c*/ 	.short	0x010a
        /*080e*/ 	.byte	0xff
	.zero		1


	//   ....[114]....
        /*0810*/ 	.word	0x00008b40
        /*0814*/ 	.word	0x00000003
        /*0818*/ 	.word	0x00000050
        /*081c*/ 	.short	0x010a
        /*081e*/ 	.byte	0xff
	.zero		1


	//   ....[115]....
        /*0820*/ 	.word	0x00008b90
        /*0824*/ 	.word	0x00000074
        /*0828*/ 	.word	0x000000a0
        /*082c*/ 	.short	0x010a
        /*082e*/ 	.byte	0xff
	.zero		1


	//   ....[116]....
        /*0830*/ 	.word	0x00008be0
        /*0834*/ 	.word	0x0000007d
        /*0838*/ 	.word	0x00000050
        /*083c*/ 	.short	0x010a
        /*083e*/ 	.byte	0xff
	.zero		1


	//----- nvinfo : EIATTR_NUM_MBARRIERS
	.align		4
.L_47:
        /*0840*/ 	.byte	0x03, 0x38
        /*0842*/ 	.short	0x0020


	//----- nvinfo : EIATTR_EXIT_INSTR_OFFSETS
	.align		4
        /*0844*/ 	.byte	0x04, 0x1c
        /*0846*/ 	.short	(.L_49 - .L_48)


	//   ....[0]....
.L_48:
        /*0848*/ 	.word	0x00002560


	//   ....[1]....
        /*084c*/ 	.word	0x00002a50


	//   ....[2]....
        /*0850*/ 	.word	0x00002ab0


	//   ....[3]....
        /*0854*/ 	.word	0x00003860


	//   ....[4]....
        /*0858*/ 	.word	0x00004570


	//   ....[5]....
        /*085c*/ 	.word	0x000045b0


	//   ....[6]....
        /*0860*/ 	.word	0x00008240


	//----- nvinfo : EIATTR_MAX_THREADS
	.align		4
.L_49:
        /*0864*/ 	.byte	0x04, 0x05
        /*0866*/ 	.short	(.L_51 - .L_50)
.L_50:
        /*0868*/ 	.word	0x00000100
        /*086c*/ 	.word	0x00000001
        /*0870*/ 	.word	0x00000001


	//----- nvinfo : EIATTR_CRS_STACK_SIZE
	.align		4
.L_51:
        /*0874*/ 	.byte	0x04, 0x1e
        /*0876*/ 	.short	(.L_53 - .L_52)
.L_52:
        /*0878*/ 	.word	0x00000000


	//----- nvinfo : EIATTR_CBANK_PARAM_SIZE
	.align		4
.L_53:
        /*087c*/ 	.byte	0x03, 0x19
        /*087e*/ 	.short	0x0800


	//----- nvinfo : EIATTR_PARAM_CBANK
	.align		4
        /*0880*/ 	.byte	0x04, 0x0a
        /*0882*/ 	.short	(.L_55 - .L_54)
	.align		4
.L_54:
        /*0884*/ 	.word	index@(.nv.constant0._ZN7cutlass13device_kernelINS_4gemm6kernel13GemmUniversalIN4cute5tupleIJiiiiEEENS1_10collective13CollectiveMmaINS1_35MainloopSm100TmaUmmaWarpSpecializedILi5ELi2ELi4ENS5_IJNS4_1CILi1EEESB_SB_EEEEENS5_IJNSA_ILi128EEESE_NSA_ILi32EEEEEEaNS5_IJlSB_lEEEaSH_NS4_8TiledMMAINS4_8MMA_AtomIJNS4_15SM100_MMA_S8_SSIaaiLi128ELi128ELNS4_4UMMA5MajorE0ELSM_0ELNSL_8SaturateE0EEEEEENS4_6LayoutISC_NS5_IJNSA_ILi0EEESR_SR_EEEEENS5_IJNS4_10UnderscoreESU_SU_EEEEENS4_13SM90_TMA_LOADENS4_14ComposedLayoutINS4_7SwizzleILi1ELi4ELi3EEENS4_18smem_ptr_flag_bitsILi8EEENSQ_INS5_IJNSA_ILi8EEESF_EEENS5_IJSF_SB_EEEEEEEvNS4_8identityESX_S17_vS18_EENS_8epilogue10collective18CollectiveEpilogueINS1A_23Sm100TmaWarpSpecializedILi2ELi2ELi64ELb0ELb0EEEJSG_NS5_IJNSQ_ISE_SB_EENSQ_INSA_ILi64EEESB_EEEEEaSH_aSH_NS1A_6fusion15FusionCallbacksIS1E_NS1J_17LinearCombinationIaiaiLNS_15FloatRoundStyleE2EEESG_S1I_JEEENS4_5SM1004TMEM4LOAD26SM100_TMEM_LOAD_32dp32b64xESX_NSY_INSZ_ILi2ELi4ELi3EEES12_NSQ_INS5_IJS13_S1G_EEENS5_IJS1G_SB_EEEEEEENS4_39AutoVectorizingCopyWithAssumedAlignmentILi128EEENS4_14SM90_TMA_STOREES1X_S1Z_S1Z_EEEvvEEEEvNT_6ParamsE)
        /*0888*/ 	.short	0x0380
        /*088a*/ 	.short	0x0800


	//----- nvinfo : EIATTR_SW_WAR
	.align		4
.L_55:
        /*088c*/ 	.byte	0x04, 0x36
        /*088e*/ 	.short	(.L_57 - .L_56)
.L_56:
        /*0890*/ 	.word	0x00000008
.L_57:


//--------------------- .nv.callgraph             --------------------------
	.section	.nv.callgraph,"",@"SHT_CUDA_CALLGRAPH"
	.align	4
	.sectionentsize	8
	.align		4
        /*0000*/ 	.word	0x00000000
	.align		4
        /*0004*/ 	.word	0xffffffff
	.align		4
        /*0008*/ 	.word	index@(_ZN7cutlass13device_kernelINS_4gemm6kernel13GemmUniversalIN4cute5tupleIJiiiiEEENS1_10collective13CollectiveMmaINS1_35MainloopSm100TmaUmmaWarpSpecializedILi5ELi2ELi4ENS5_IJNS4_1CILi1EEESB_SB_EEEEENS5_IJNSA_ILi128EEESE_NSA_ILi32EEEEEEaNS5_IJlSB_lEEEaSH_NS4_8TiledMMAINS4_8MMA_AtomIJNS4_15SM100_MMA_S8_SSIaaiLi128ELi128ELNS4_4UMMA5MajorE0ELSM_0ELNSL_8SaturateE0EEEEEENS4_6LayoutISC_NS5_IJNSA_ILi0EEESR_SR_EEEEENS5_IJNS4_10UnderscoreESU_SU_EEEEENS4_13SM90_TMA_LOADENS4_14ComposedLayoutINS4_7SwizzleILi1ELi4ELi3EEENS4_18smem_ptr_flag_bitsILi8EEENSQ_INS5_IJNSA_ILi8EEESF_EEENS5_IJSF_SB_EEEEEEEvNS4_8identityESX_S17_vS18_EENS_8epilogue10collective18CollectiveEpilogueINS1A_23Sm100TmaWarpSpecializedILi2ELi2ELi64ELb0ELb0EEEJSG_NS5_IJNSQ_ISE_SB_EENSQ_INSA_ILi64EEESB_EEEEEaSH_aSH_NS1A_6fusion15FusionCallbacksIS1E_NS1J_17LinearCombinationIaiaiLNS_15FloatRoundStyleE2EEESG_S1I_JEEENS4_5SM1004TMEM4LOAD26SM100_TMEM_LOAD_32dp32b64xESX_NSY_INSZ_ILi2ELi4ELi3EEES12_NSQ_INS5_IJS13_S1G_EEENS5_IJS1G_SB_EEEEEEENS4_39AutoVectorizingCopyWithAssumedAlignmentILi128EEENS4_14SM90_TMA_STOREES1X_S1Z_S1Z_EEEvvEEEEvNT_6ParamsE)
	.align		4
        /*000c*/ 	.word	index@(__assertfail)
	.align		4
        /*0010*/ 	.word	0x00000000
	.align		4
        /*0014*/ 	.word	0xfffffffe
	.align		4
        /*0018*/ 	.word	0x00000000
	.align		4
        /*001c*/ 	.word	0xfffffffd
	.align		4
        /*0020*/ 	.word	0x00000000
	.align		4
        /*0024*/ 	.word	0xfffffffc


//--------------------- .nv.constant4             --------------------------
	.section	.nv.constant4,"a",@progbits
	.align	8
	.align		8
.nv.constant4:
        /*0000*/ 	.dword	__assertfail
	.align		8
        /*0008*/ 	.dword	__unnamed_1
	.align		8
        /*0010*/ 	.dword	__unnamed_2
	.align		8
        /*0018*/ 	.dword	_ZN40_INTERNAL_bd1757ef_4_k_cu_9864b5de_170894cuda3std3__45__cpo5beginE
	.align		8
        /*0020*/ 	.dword	_ZN40_INTERNAL_bd1757ef_4_k_cu_9864b5de_170894cuda3std3__45__cpo3endE
	.align		8
        /*0028*/ 	.dword	_ZN40_INTERNAL_bd1757ef_4_k_cu_9864b5de_170894cuda3std3__45__cpo6cbeginE
	.align		8
        /*0030*/ 	.dword	_ZN40_INTERNAL_bd1757ef_4_k_cu_9864b5de_170894cuda3std3__45__cpo4cendE
	.align		8
        /*0038*/ 	.dword	_ZN40_INTERNAL_bd1757ef_4_k_cu_9864b5de_170894cuda3std3__442_GLOBAL__N__bd1757ef_4_k_cu_9864b5de_170896ignoreE
	.align		8
        /*0040*/ 	.dword	_ZN40_INTERNAL_bd1757ef_4_k_cu_9864b5de_170894cuda3std3__419piecewise_constructE
	.align		8
        /*0048*/ 	.dword	_ZN40_INTERNAL_bd1757ef_4_k_cu_9864b5de_170894cuda3std3__48in_placeE
	.align		8
        /*0050*/ 	.dword	_ZN40_INTERNAL_bd1757ef_4_k_cu_9864b5de_170894cuda3std6ranges3__45__cpo4swapE
	.align		8
        /*0058*/ 	.dword	_ZN40_INTERNAL_bd1757ef_4_k_cu_9864b5de_170894cuda3std6ranges3__45__cpo9iter_moveE
	.align		8
        /*0060*/ 	.dword	_ZN40_INTERNAL_bd1757ef_4_k_cu_9864b5de_170894cute7productE
	.align		8
        /*0068*/ 	.dword	_ZN40_INTERNAL_bd1757ef_4_k_cu_9864b5de_170894cute1_E
	.align		8
        /*0070*/ 	.dword	$str$25
	.align		8
        /*0078*/ 	.dword	$str$26
	.align		8
        /*0080*/ 	.dword	$str$27
	.align		8
        /*0088*/ 	.dword	$str$28


//--------------------- .text._ZN7cutlass13device_kernelINS_4gemm6kernel13GemmUniversalIN4cute5tupleIJiiiiEEENS1_10collective13CollectiveMmaINS1_35MainloopSm100TmaUmmaWarpSpecializedILi5ELi2ELi4ENS5_IJNS4_1CILi1EEESB_SB_EEEEENS5_IJNSA_ILi128EEESE_NSA_ILi32EEEEEEaNS5_IJlSB_lEEEaSH_NS4_8TiledMMAINS4_8MMA_AtomIJNS4_15SM100_MMA_S8_SSIaaiLi128ELi128ELNS4_4UMMA5MajorE0ELSM_0ELNSL_8SaturateE0EEEEEENS4_6LayoutISC_NS5_IJNSA_ILi0EEESR_SR_EEEEENS5_IJNS4_10UnderscoreESU_SU_EEEEENS4_13SM90_TMA_LOADENS4_14ComposedLayoutINS4_7SwizzleILi1ELi4ELi3EEENS4_18smem_ptr_flag_bitsILi8EEENSQ_INS5_IJNSA_ILi8EEESF_EEENS5_IJSF_SB_EEEEEEEvNS4_8identityESX_S17_vS18_EENS_8epilogue10collective18CollectiveEpilogueINS1A_23Sm100TmaWarpSpecializedILi2ELi2ELi64ELb0ELb0EEEJSG_NS5_IJNSQ_ISE_SB_EENSQ_INSA_ILi64EEESB_EEEEEaSH_aSH_NS1A_6fusion15FusionCallbacksIS1E_NS1J_17LinearCombinationIaiaiLNS_15FloatRoundStyleE2EEESG_S1I_JEEENS4_5SM1004TMEM4LOAD26SM100_TMEM_LOAD_32dp32b64xESX_NSY_INSZ_ILi2ELi4ELi3EEES12_NSQ_INS5_IJS13_S1G_EEENS5_IJS1G_SB_EEEEEEENS4_39AutoVectorizingCopyWithAssumedAlignmentILi128EEENS4_14SM90_TMA_STOREES1X_S1Z_S1Z_EEEvvEEEEvNT_6ParamsE --------------------------
	.section	.text._ZN7cutlass13device_kernelINS_4gemm6kernel13GemmUniversalIN4cute5tupleIJiiiiEEENS1_10collective13CollectiveMmaINS1_35MainloopSm100TmaUmmaWarpSpecializedILi5ELi2ELi4ENS5_IJNS4_1CILi1EEESB_SB_EEEEENS5_IJNSA_ILi128EEESE_NSA_ILi32EEEEEEaNS5_IJlSB_lEEEaSH_NS4_8TiledMMAINS4_8MMA_AtomIJNS4_15SM100_MMA_S8_SSIaaiLi128ELi128ELNS4_4UMMA5MajorE0ELSM_0ELNSL_8SaturateE0EEEEEENS4_6LayoutISC_NS5_IJNSA_ILi0EEESR_SR_EEEEENS5_IJNS4_10UnderscoreESU_SU_EEEEENS4_13SM90_TMA_LOADENS4_14ComposedLayoutINS4_7SwizzleILi1ELi4ELi3EEENS4_18smem_ptr_flag_bitsILi8EEENSQ_INS5_IJNSA_ILi8EEESF_EEENS5_IJSF_SB_EEEEEEEvNS4_8identityESX_S17_vS18_EENS_8epilogue10collective18CollectiveEpilogueINS1A_23Sm100TmaWarpSpecializedILi2ELi2ELi64ELb0ELb0EEEJSG_NS5_IJNSQ_ISE_SB_EENSQ_INSA_ILi64EEESB_EEEEEaSH_aSH_NS1A_6fusion15FusionCallbacksIS1E_NS1J_17LinearCombinationIaiaiLNS_15FloatRoundStyleE2EEESG_S1I_JEEENS4_5SM1004TMEM4LOAD26SM100_TMEM_LOAD_32dp32b64xESX_NSY_INSZ_ILi2ELi4ELi3EEES12_NSQ_INS5_IJS13_S1G_EEENS5_IJS1G_SB_EEEEEEENS4_39AutoVectorizingCopyWithAssumedAlignmentILi128EEENS4_14SM90_TMA_STOREES1X_S1Z_S1Z_EEEvvEEEEvNT_6ParamsE,"ax",@progbits
	.align	128
.text._ZN7cutlass13device_kernelINS_4gemm6kernel13GemmUniversalIN4cute5tupleIJiiiiEEENS1_10collective13CollectiveMmaINS1_35MainloopSm100TmaUmmaWarpSpecializedILi5ELi2ELi4ENS5_IJNS4_1CILi1EEESB_SB_EEEEENS5_IJNSA_ILi128EEESE_NSA_ILi32EEEEEEaNS5_IJlSB_lEEEaSH_NS4_8TiledMMAINS4_8MMA_AtomIJNS4_15SM100_MMA_S8_SSIaaiLi128ELi128ELNS4_4UMMA5MajorE0ELSM_0ELNSL_8SaturateE0EEEEEENS4_6LayoutISC_NS5_IJNSA_ILi0EEESR_SR_EEEEENS5_IJNS4_10UnderscoreESU_SU_EEEEENS4_13SM90_TMA_LOADENS4_14ComposedLayoutINS4_7SwizzleILi1ELi4ELi3EEENS4_18smem_ptr_flag_bitsILi8EEENSQ_INS5_IJNSA_ILi8EEESF_EEENS5_IJSF_SB_EEEEEEEvNS4_8identityESX_S17_vS18_EENS_8epilogue10collective18CollectiveEpilogueINS1A_23Sm100TmaWarpSpecializedILi2ELi2ELi64ELb0ELb0EEEJSG_NS5_IJNSQ_ISE_SB_EENSQ_INSA_ILi64EEESB_EEEEEaSH_aSH_NS1A_6fusion15FusionCallbacksIS1E_NS1J_17LinearCombinationIaiaiLNS_15FloatRoundStyleE2EEESG_S1I_JEEENS4_5SM1004TMEM4LOAD26SM100_TMEM_LOAD_32dp32b64xESX_NSY_INSZ_ILi2ELi4ELi3EEES12_NSQ_INS5_IJS13_S1G_EEENS5_IJS1G_SB_EEEEEEENS4_39AutoVectorizingCopyWithAssumedAlignmentILi128EEENS4_14SM90_TMA_STOREES1X_S1Z_S1Z_EEEvvEEEEvNT_6ParamsE:
        .type           _ZN7cutlass13device_kernelINS_4gemm6kernel13GemmUniversalIN4cute5tupleIJiiiiEEENS1_10collective13CollectiveMmaINS1_35MainloopSm100TmaUmmaWarpSpecializedILi5ELi2ELi4ENS5_IJNS4_1CILi1EEESB_SB_EEEEENS5_IJNSA_ILi128EEESE_NSA_ILi32EEEEEEaNS5_IJlSB_lEEEaSH_NS4_8TiledMMAINS4_8MMA_AtomIJNS4_15SM100_MMA_S8_SSIaaiLi128ELi128ELNS4_4UMMA5MajorE0ELSM_0ELNSL_8SaturateE0EEEEEENS4_6LayoutISC_NS5_IJNSA_ILi0EEESR_SR_EEEEENS5_IJNS4_10UnderscoreESU_SU_EEEEENS4_13SM90_TMA_LOADENS4_14ComposedLayoutINS4_7SwizzleILi1ELi4ELi3EEENS4_18smem_ptr_flag_bitsILi8EEENSQ_INS5_IJNSA_ILi8EEESF_EEENS5_IJSF_SB_EEEEEEEvNS4_8identityESX_S17_vS18_EENS_8epilogue10collective18CollectiveEpilogueINS1A_23Sm100TmaWarpSpecializedILi2ELi2ELi64ELb0ELb0EEEJSG_NS5_IJNSQ_ISE_SB_EENSQ_INSA_ILi64EEESB_EEEEEaSH_aSH_NS1A_6fusion15FusionCallbacksIS1E_NS1J_17LinearCombinationIaiaiLNS_15FloatRoundStyleE2EEESG_S1I_JEEENS4_5SM1004TMEM4LOAD26SM100_TMEM_LOAD_32dp32b64xESX_NSY_INSZ_ILi2ELi4ELi3EEES12_NSQ_INS5_IJS13_S1G_EEENS5_IJS1G_SB_EEEEEEENS4_39AutoVectorizingCopyWithAssumedAlignmentILi128EEENS4_14SM90_TMA_STOREES1X_S1Z_S1Z_EEEvvEEEEvNT_6ParamsE,@function
        .size           _ZN7cutlass13device_kernelINS_4gemm6kernel13GemmUniversalIN4cute5tupleIJiiiiEEENS1_10collective13CollectiveMmaINS1_35MainloopSm100TmaUmmaWarpSpecializedILi5ELi2ELi4ENS5_IJNS4_1CILi1EEESB_SB_EEEEENS5_IJNSA_ILi128EEESE_NSA_ILi32EEEEEEaNS5_IJlSB_lEEEaSH_NS4_8TiledMMAINS4_8MMA_AtomIJNS4_15SM100_MMA_S8_SSIaaiLi128ELi128ELNS4_4UMMA5MajorE0ELSM_0ELNSL_8SaturateE0EEEEEENS4_6LayoutISC_NS5_IJNSA_ILi0EEESR_SR_EEEEENS5_IJNS4_10UnderscoreESU_SU_EEEEENS4_13SM90_TMA_LOADENS4_14ComposedLayoutINS4_7SwizzleILi1ELi4ELi3EEENS4_18smem_ptr_flag_bitsILi8EEENSQ_INS5_IJNSA_ILi8EEESF_EEENS5_IJSF_SB_EEEEEEEvNS4_8identityESX_S17_vS18_EENS_8epilogue10collective18CollectiveEpilogueINS1A_23Sm100TmaWarpSpecializedILi2ELi2ELi64ELb0ELb0EEEJSG_NS5_IJNSQ_ISE_SB_EENSQ_INSA_ILi64EEESB_EEEEEaSH_aSH_NS1A_6fusion15FusionCallbacksIS1E_NS1J_17LinearCombinationIaiaiLNS_15FloatRoundStyleE2EEESG_S1I_JEEENS4_5SM1004TMEM4LOAD26SM100_TMEM_LOAD_32dp32b64xESX_NSY_INSZ_ILi2ELi4ELi3EEES12_NSQ_INS5_IJS13_S1G_EEENS5_IJS1G_SB_EEEEEEENS4_39AutoVectorizingCopyWithAssumedAlignmentILi128EEENS4_14SM90_TMA_STOREES1X_S1Z_S1Z_EEEvvEEEEvNT_6ParamsE,(.L_x_145 - _ZN7cutlass13device_kernelINS_4gemm6kernel13GemmUniversalIN4cute5tupleIJiiiiEEENS1_10collective13CollectiveMmaINS1_35MainloopSm100TmaUmmaWarpSpecializedILi5ELi2ELi4ENS5_IJNS4_1CILi1EEESB_SB_EEEEENS5_IJNSA_ILi128EEESE_NSA_ILi32EEEEEEaNS5_IJlSB_lEEEaSH_NS4_8TiledMMAINS4_8MMA_AtomIJNS4_15SM100_MMA_S8_SSIaaiLi128ELi128ELNS4_4UMMA5MajorE0ELSM_0ELNSL_8SaturateE0EEEEEENS4_6LayoutISC_NS5_IJNSA_ILi0EEESR_SR_EEEEENS5_IJNS4_10UnderscoreESU_SU_EEEEENS4_13SM90_TMA_LOADENS4_14ComposedLayoutINS4_7SwizzleILi1ELi4ELi3EEENS4_18smem_ptr_flag_bitsILi8EEENSQ_INS5_IJNSA_ILi8EEESF_EEENS5_IJSF_SB_EEEEEEEvNS4_8identityESX_S17_vS18_EENS_8epilogue10collective18CollectiveEpilogueINS1A_23Sm100TmaWarpSpecializedILi2ELi2ELi64ELb0ELb0EEEJSG_NS5_IJNSQ_ISE_SB_EENSQ_INSA_ILi64EEESB_EEEEEaSH_aSH_NS1A_6fusion15FusionCallbacksIS1E_NS1J_17LinearCombinationIaiaiLNS_15FloatRoundStyleE2EEESG_S1I_JEEENS4_5SM1004TMEM4LOAD26SM100_TMEM_LOAD_32dp32b64xESX_NSY_INSZ_ILi2ELi4ELi3EEES12_NSQ_INS5_IJS13_S1G_EEENS5_IJS1G_SB_EEEEEEENS4_39AutoVectorizingCopyWithAssumedAlignmentILi128EEENS4_14SM90_TMA_STOREES1X_S1Z_S1Z_EEEvvEEEEvNT_6ParamsE)
        .other          _ZN7cutlass13device_kernelINS_4gemm6kernel13GemmUniversalIN4cute5tupleIJiiiiEEENS1_10collective13CollectiveMmaINS1_35MainloopSm100TmaUmmaWarpSpecializedILi5ELi2ELi4ENS5_IJNS4_1CILi1EEESB_SB_EEEEENS5_IJNSA_ILi128EEESE_NSA_ILi32EEEEEEaNS5_IJlSB_lEEEaSH_NS4_8TiledMMAINS4_8MMA_AtomIJNS4_15SM100_MMA_S8_SSIaaiLi128ELi128ELNS4_4UMMA5MajorE0ELSM_0ELNSL_8SaturateE0EEEEEENS4_6LayoutISC_NS5_IJNSA_ILi0EEESR_SR_EEEEENS5_IJNS4_10UnderscoreESU_SU_EEEEENS4_13SM90_TMA_LOADENS4_14ComposedLayoutINS4_7SwizzleILi1ELi4ELi3EEENS4_18smem_ptr_flag_bitsILi8EEENSQ_INS5_IJNSA_ILi8EEESF_EEENS5_IJSF_SB_EEEEEEEvNS4_8identityESX_S17_vS18_EENS_8epilogue10collective18CollectiveEpilogueINS1A_23Sm100TmaWarpSpecializedILi2ELi2ELi64ELb0ELb0EEEJSG_NS5_IJNSQ_ISE_SB_EENSQ_INSA_ILi64EEESB_EEEEEaSH_aSH_NS1A_6fusion15FusionCallbacksIS1E_NS1J_17LinearCombinationIaiaiLNS_15FloatRoundStyleE2EEESG_S1I_JEEENS4_5SM1004TMEM4LOAD26SM100_TMEM_LOAD_32dp32b64xESX_NSY_INSZ_ILi2ELi4ELi3EEES12_NSQ_INS5_IJS13_S1G_EEENS5_IJS1G_SB_EEEEEEENS4_39AutoVectorizingCopyWithAssumedAlignmentILi128EEENS4_14SM90_TMA_STOREES1X_S1Z_S1Z_EEEvvEEEEvNT_6ParamsE,@"STO_CUDA_ENTRY STV_DEFAULT"
_ZN7cutlass13device_kernelINS_4gemm6kernel13GemmUniversalIN4cute5tupleIJiiiiEEENS1_10collective13CollectiveMmaINS1_35MainloopSm100TmaUmmaWarpSpecializedILi5ELi2ELi4ENS5_IJNS4_1CILi1EEESB_SB_EEEEENS5_IJNSA_ILi128EEESE_NSA_ILi32EEEEEEaNS5_IJlSB_lEEEaSH_NS4_8TiledMMAINS4_8MMA_AtomIJNS4_15SM100_MMA_S8_SSIaaiLi128ELi128ELNS4_4UMMA5MajorE0ELSM_0ELNSL_8SaturateE0EEEEEENS4_6LayoutISC_NS5_IJNSA_ILi0EEESR_SR_EEEEENS5_IJNS4_10UnderscoreESU_SU_EEEEENS4_13SM90_TMA_LOADENS4_14ComposedLayoutINS4_7SwizzleILi1ELi4ELi3EEENS4_18smem_ptr_flag_bitsILi8EEENSQ_INS5_IJNSA_ILi8EEESF_EEENS5_IJSF_SB_EEEEEEEvNS4_8identityESX_S17_vS18_EENS_8epilogue10collective18CollectiveEpilogueINS1A_23Sm100TmaWarpSpecializedILi2ELi2ELi64ELb0ELb0EEEJSG_NS5_IJNSQ_ISE_SB_EENSQ_INSA_ILi64EEESB_EEEEEaSH_aSH_NS1A_6fusion15FusionCallbacksIS1E_NS1J_17LinearCombinationIaiaiLNS_15FloatRoundStyleE2EEESG_S1I_JEEENS4_5SM1004TMEM4LOAD26SM100_TMEM_LOAD_32dp32b64xESX_NSY_INSZ_ILi2ELi4ELi3EEES12_NSQ_INS5_IJS13_S1G_EEENS5_IJS1G_SB_EEEEEEENS4_39AutoVectorizingCopyWithAssumedAlignmentILi128EEENS4_14SM90_TMA_STOREES1X_S1Z_S1Z_EEEvvEEEEvNT_6ParamsE:
[----:B------:R-:W1:Y:S01]  /*0000*/  LDC R1, c[0x0][0x37c] ;  /* 0x0000df00ff017b82 */ /* 0x000e620000000800 */
[----:B------:R-:W2:Y:S01]  /*0010*/  S2R R167, SR_TID.X ;  /* 0x0000000000a77919 */ /* 0x000ea20000002100 */
[----:B------:R-:W3:Y:S01]  /*0020*/  LDCU.64 UR4, c[0x0][0x890] ;  /* 0x00011200ff0477ac */ /* 0x000ee20008000a00 */
[----:B------:R-:W-:Y:S02]  /*0030*/  PRMT R151, RZ, 0x7610, R151 ;  /* 0x00007610ff977816 */ /* 0x000fe40000000097 */
[----:B------:R-:W-:Y:S01]  /*0040*/  ELECT P5, URZ, PT ;  /* 0x0000000000ff782f */ /* 0x000fe200038a0000 */
[----:B------:R-:W4:Y:S01]  /*0050*/  LDCU.64 UR46, c[0x0][0x358] ;  /* 0x00006b00ff2e77ac */ /* 0x000f220008000a00 */
[----:B---3--:R-:W-:-:S04]  /*0060*/  UISETP.NE.U32.AND UP0, UPT, UR4, URZ, UPT ;  /* 0x000000ff0400728c */ /* 0x008fc8000bf05070 */
[----:B------:R-:W-:Y:S01]  /*0070*/  UISETP.NE.AND.EX UP0, UPT, UR5, URZ, UPT, UP0 ;  /* 0x000000ff0500728c */ /* 0x000fe2000bf05300 */
[----:B--2---:R-:W-:-:S05]  /*0080*/  SHF.R.U32.HI R154, RZ, 0x5, R167 ;  /* 0x00000005ff9a7819 */ /* 0x004fca00000116a7 */
[----:B------:R-:W2:Y:S02]  /*0090*/  SHFL.IDX PT, R0, R154, RZ, 0x1f ;  /* 0x00001fff9a007589 */ /* 0x000ea400000e0000 */
[----:B--2---:R-:W-:Y:S01]  /*00a0*/  R2UR UR8, R0 ;  /* 0x00000000000872ca */ /* 0x004fe200000e0000 */
[----:B-1--4-:R-:W-:-:S14]  /*00b0*/  BRA.U UP0, `(.L_x_0) ;  /* 0x00000001002c7547 */ /* 0x012fdc000b800000 */
[----:B------:R-:W1:Y:S02]  /*00c0*/  LDCU.64 UR6, c[0x0][0x888] ;  /* 0x00011100ff0677ac */ /* 0x000e640008000a00 */
[----:B-1----:R-:W-:-:S04]  /*00d0*/  UISETP.NE.U32.AND UP0, UPT, UR6, URZ, UPT ;  /* 0x000000ff0600728c */ /* 0x002fc8000bf05070 */
[----:B------:R-:W-:-:S09]  /*00e0*/  UISETP.NE.AND.EX UP0, UPT, UR7, URZ, UPT, UP0 ;  /* 0x000000ff0700728c */ /* 0x000fd2000bf05300 */
[----:B------:R-:W-:Y:S05]  /*00f0*/  BRA.U !UP0, `(.L_x_1) ;  /* 0x0000000108107547 */ /* 0x000fea000b800000 */
[----:B------:R-:W1:Y:S02]  /*0100*/  LDC.64 R82, c[0x0][0x888] ;  /* 0x00022200ff527b82 */ /* 0x000e640000000a00 */
[----:B-1----:R1:W5:Y:S01]  /*0110*/  LDG.E R82, desc[UR46][R82.64] ;  /* 0x0000002e52527981 */ /* 0x002362000c1e1900 */
[----:B------:R-:W-:Y:S01]  /*0120*/  HFMA2 R151, -RZ, RZ, 0, 5.9604644775390625e-08 ;  /* 0x00000001ff977431 */ /* 0x000fe200000001ff */
[----:B------:R-:W-:Y:S05]  /*0130*/  BRA `(.L_x_0) ;  /* 0x00000000000c7947 */ /* 0x000fea0003800000 */
.L_x_1:
[----:B------:R-:W1:Y:S01]  /*0140*/  LDCU UR6, c[0x0][0x880] ;  /* 0x00011000ff0677ac */ /* 0x000e620008000800 */
[----:B------:R-:W-:Y:S01]  /*0150*/  HFMA2 R151, -RZ, RZ, 0, 5.9604644775390625e-08 ;  /* 0x00000001ff977431 */ /* 0x000fe200000001ff */
[----:B-1----:R-:W-:-:S07]  /*0160*/  MOV R82, UR6 ;  /* 0x0000000600527c02 */ /* 0x002fce0008000f00 */
.L_x_0:
[----:B------:R-:W2:Y:S02]  /*0170*/  LDCU.64 UR6, c[0x0][0x8b0] ;  /* 0x00011600ff0677ac */ /* 0x000ea40008000a00 */
[----:B--2---:R-:W-:-:S04]  /*0180*/  UISETP.NE.U32.AND UP0, UPT, UR6, URZ, UPT ;  /* 0x000000ff0600728c */ /* 0x004fc8000bf05070 */
[----:B------:R-:W-:-:S09]  /*0190*/  UISETP.NE.AND.EX UP0, UPT, UR7, URZ, UPT, UP0 ;  /* 0x000000ff0700728c */ /* 0x000fd2000bf05300 */
[----:B------:R-:W-:Y:S05]  /*01a0*/  BRA.U UP0, `(.L_x_2) ;  /* 0x0000000100247547 */ /* 0x000fea000b800000 */
[----:B------:R-:W2:Y:S02]  /*01b0*/  LDCU.64 UR6, c[0x0][0x8a8] ;  /* 0x00011500ff0677ac */ /* 0x000ea40008000a00 */
[----:B--2---:R-:W-:-:S04]  /*01c0*/  UISETP.NE.U32.AND UP0, UPT, UR6, URZ, UPT ;  /* 0x000000ff0600728c */ /* 0x004fc8000bf05070 */
[----:B------:R-:W-:-:S09]  /*01d0*/  UISETP.NE.AND.EX UP0, UPT, UR7, URZ, UPT, UP0 ;  /* 0x000000ff0700728c */ /* 0x000fd2000bf05300 */
[----:B------:R-:W-:Y:S05]  /*01e0*/  BRA.U !UP0, `(.L_x_3) ;  /* 0x00000001080c7547 */ /* 0x000fea000b800000 */
[----:B------:R-:W2:Y:S02]  /*01f0*/  LDC.64 R78, c[0x0][0x8a8] ;  /* 0x00022a00ff4e7b82 */ /* 0x000ea40000000a00 */
[----:B--2---:R2:W5:Y:S01]  /*0200*/  LDG.E R78, desc[UR46][R78.64] ;  /* 0x0000002e4e4e7981 */ /* 0x004562000c1e1900 */
[----:B------:R-:W-:Y:S05]  /*0210*/  BRA `(.L_x_2) ;  /* 0x0000000000087947 */ /* 0x000fea0003800000 */
.L_x_3:
[----:B------:R-:W2:Y:S02]  /*0220*/  LDCU UR6, c[0x0][0x8a0] ;  /* 0x00011400ff0677ac */ /* 0x000ea40008000800 */
[----:B--2---:R-:W-:Y:S02]  /*0230*/  MOV R78, UR6 ;  /* 0x00000006004e7c02 */ /* 0x004fe40008000f00 */
.L_x_2:
[----:B------:R-:W-:Y:S01]  /*0240*/  IMAD.U32 R0, RZ, RZ, UR8 ;  /* 0x00000008ff007e24 */ /* 0x000fe2000f8e00ff */
[----:B------:R-:W-:Y:S04]  /*0250*/  BSSY.RECONVERGENT B0, `(.L_x_4) ;  /* 0x000000c000007945 */ /* 0x000fe80003800200 */
[C---:B------:R-:W-:Y:S02]  /*0260*/  ISETP.NE.OR P1, PT, R0.reuse, 0x1, !P5 ;  /* 0x000000010000780c */ /* 0x040fe40006f25670 */
[----:B------:R-:W-:-:S11]  /*0270*/  ISETP.NE.OR P0, PT, R0, 0x3, !P5 ;  /* 0x000000030000780c */ /* 0x000fd60006f05670 */
[----:B------:R-:W-:Y:S05]  /*0280*/  @P1 BRA `(.L_x_5) ;  /* 0x0000000000201947 */ /* 0x000fea0003800000 */
[----:B------:R-:W3:Y:S02]  /*0290*/  LDCU.64 UR6, c[0x0][0x348] ;  /* 0x00006900ff0677ac */ /* 0x000ee40008000a00 */
[----:B---3--:R-:W-:Y:S02]  /*02a0*/  UIADD3 UR10, UP1, UPT, UR6, 0x80, URZ ;  /* 0x00000080060a7890 */ /* 0x008fe4000ff3e0ff */
[----:B------:R-:W-:Y:S02]  /*02b0*/  UIADD3 UR6, UP0, UPT, UR6, 0x180, URZ ;  /* 0x0000018006067890 */ /* 0x000fe4000ff1e0ff */
[----:B------:R-:W-:Y:S02]  /*02c0*/  UIADD3.X UR11, UPT, UPT, URZ, UR7, URZ, UP1, !UPT ;  /* 0x00000007ff0b7290 */ /* 0x000fe40008ffe4ff */
[----:B------:R-:W-:-:S07]  /*02d0*/  UIADD3.X UR7, UPT, UPT, URZ, UR7, URZ, UP0, !UPT ;  /* 0x00000007ff077290 */ /* 0x000fce00087fe4ff */
[----:B------:R3:W-:Y:S02]  /*02e0*/  UTMACCTL.PF [UR10] ;  /* 0x000000000a0079b9 */ /* 0x0007e40008040000 */
[----:B------:R3:W-:Y:S02]  /*02f0*/  UTMACCTL.PF [UR6] ;  /* 0x00000000060079b9 */ /* 0x0007e40008040000 */
[----:B---3--:R-:W-:Y:S01]  /*0300*/  NOP ;  /* 0x0000000000007918 */ /* 0x008fe20000000000 */
.L_x_5:
[----:B------:R-:W-:Y:S05]  /*0310*/  BSYNC.RECONVERGENT B0 ;  /* 0x0000000000007941 */ /* 0x000fea0003800200 */
.L_x_4:
[----:B------:R-:W-:Y:S04]  /*0320*/  BSSY.RECONVERGENT B0, `(.L_x_6) ;  /* 0x000000a000007945 */ /* 0x000fe80003800200 */
        /* <DEDUP_REMOVED lines=9> */
.L_x_7:
[----:B------:R-:W-:Y:S05]  /*03c0*/  BSYNC.RECONVERGENT B0 ;  /* 0x0000000000007941 */ /* 0x000fea0003800200 */
.L_x_6:
[----:B------:R-:W3:Y:S01]  /*03d0*/  LDCU.64 UR6, c[0x0][0x888] ;  /* 0x00011100ff0677ac */ /* 0x000ee20008000a00 */
[----:B------:R-:W-:Y:S02]  /*03e0*/  UISETP.EQ.U32.AND UP1, UPT, UR4, URZ, UPT ;  /* 0x000000ff0400728c */ /* 0x000fe4000bf22070 */
[----:B------:R-:W-:Y:S02]  /*03f0*/  UPLOP3.LUT UP2, UPT, UPT, UPT, UPT, 0x80, 0x8 ;  /* 0x000000000008789c */ /* 0x000fe40003f4f070 */
[----:B---3--:R-:W-:-:S04]  /*0400*/  UISETP.NE.U32.AND UP0, UPT, UR6, URZ, UPT ;  /* 0x000000ff0600728c */ /* 0x008fc8000bf05070 */
[----:B------:R-:W-:-:S04]  /*0410*/  UISETP.NE.AND.EX UP0, UPT, UR7, URZ, UPT, UP0 ;  /* 0x000000ff0700728c */ /* 0x000fc8000bf05300 */
[----:B------:R-:W-:-:S04]  /*0420*/  UISETP.EQ.OR.EX UP3, UPT, UR5, URZ, !UP0, UP1 ;  /* 0x000000ff0500728c */ /* 0x000fc8000c762710 */
[----:B------:R-:W-:-:S05]  /*0430*/  UP2UR UR50, UPR, URZ, 0x8 ;  /* 0x00000008ff327883 */ /* 0x000fca0008000000 */
[----:B------:R-:W-:Y:S07]  /*0440*/  BRA.U !UP3, `(.L_x_8) ;  /* 0x000000010b207547 */ /* 0x000fee000b800000 */
[----:B-----5:R-:W-:Y:S01]  /*0450*/  R2UR UR6, R82 ;  /* 0x00000000520672ca */ /* 0x020fe200000e0000 */
[----:B------:R-:W-:Y:S02]  /*0460*/  UISETP.NE.U32.AND UP2, UPT, UR4, URZ, UPT ;  /* 0x000000ff0400728c */ /* 0x000fe4000bf45070 */
[----:B------:R-:W-:Y:S02]  /*0470*/  USEL UR4, URZ, 0xffffffff, UP0 ;  /* 0xffffffffff047887 */ /* 0x000fe40008000000 */
[----:B------:R-:W-:-:S08]  /*0480*/  UISETP.NE.AND.EX UP2, UPT, UR5, URZ, UPT, UP2 ;  /* 0x000000ff0500728c */ /* 0x000fd0000bf45320 */
[----:B------:R-:W-:-:S04]  /*0490*/  UISETP.NE.AND UP1, UPT, UR6, URZ, UPT ;  /* 0x000000ff0600728c */ /* 0x000fc8000bf25270 */
[----:B------:R-:W-:-:S04]  /*04a0*/  @!UP2 USEL UR4, URZ, 0xffffffff, UP1 ;  /* 0xffffffffff04a887 */ /* 0x000fc80008800000 */
[----:B------:R-:W-:-:S04]  /*04b0*/  ULOP3.LUT UR4, UR4, 0x1, URZ, 0xc0, !UPT ;  /* 0x0000000104047892 */ /* 0x000fc8000f8ec0ff */
[----:B------:R-:W-:-:S11]  /*04c0*/  UISETP.NE.U32.AND UP2, UPT, UR4, 0x1, UPT ;  /* 0x000000010400788c */ /* 0x000fd6000bf45070 */
.L_x_8:
[----:B------:R-:W3:Y:S01]  /*04d0*/  SHFL.IDX PT, R2, R154, RZ, 0x1f ;  /* 0x00001fff9a027589 */ /* 0x000ee200000e0000 */
[----:B------:R-:W-:-:S04]  /*04e0*/  UISETP.NE.AND UP1, UPT, UR8, 0x2, UPT ;  /* 0x000000020800788c */ /* 0x000fc8000bf25270 */
[----:B------:R-:W-:Y:S01]  /*04f0*/  USEL UR6, URZ, 0x1, UP1 ;  /* 0x00000001ff067887 */ /* 0x000fe20008800000 */
[----:B---3--:R-:W-:-:S13]  /*0500*/  ISETP.NE.AND P0, PT, R2, RZ, PT ;  /* 0x000000ff0200720c */ /* 0x008fda0003f05270 */
[----:B------:R-:W-:Y:S05]  /*0510*/  @P0 BRA `(.L_x_9) ;  /* 0x0000000000500947 */ /* 0x000fea0003800000 */
[----:B------:R-:W3:Y:S01]  /*0520*/  S2UR UR5, SR_CgaCtaId ;  /* 0x00000000000579c3 */ /* 0x000ee20000008800 */
[----:B------:R-:W-:Y:S01]  /*0530*/  UMOV UR7, 0x400 ;  /* 0x0000040000077882 */ /* 0x000fe20000000000 */
[----:B------:R-:W-:Y:S01]  /*0540*/  UMOV UR4, 0x1 ;  /* 0x0000000100047882 */ /* 0x000fe20000000000 */
[----:B------:R-:W-:Y:S01]  /*0550*/  ELECT P0, URZ, PT ;  /* 0x0000000000ff782f */ /* 0x000fe20003800000 */
[----:B------:R-:W-:-:S04]  /*0560*/  UIADD3 UR10, UPT, UPT, -UR4, 0x100000, URZ ;  /* 0x00100000040a7890 */ /* 0x000fc8000fffe1ff */
[----:B------:R-:W-:Y:S02]  /*0570*/  USHF.L.U32 UR11, UR10, 0xb, URZ ;  /* 0x0000000b0a0b7899 */ /* 0x000fe400080006ff */
[----:B------:R-:W-:Y:S02]  /*0580*/  USHF.L.U32 UR10, UR10, 0x1, URZ ;  /* 0x000000010a0a7899 */ /* 0x000fe400080006ff */
[----:B---3--:R-:W-:Y:S01]  /*0590*/  ULEA UR5, UR5, UR7, 0x18 ;  /* 0x0000000705057291 */ /* 0x008fe2000f8ec0ff */
[----:B------:R-:W3:Y:S11]  /*05a0*/  FENCE.VIEW.ASYNC.S ;  /* 0x00000000000073c6 */ /* 0x000ef60000000000 */
[----:B---3--:R3:W4:Y:S01]  /*05b0*/  SYNCS.EXCH.64 URZ, [UR5], UR10 ;  /* 0x0000000a05ff75b2 */ /* 0x0087220008000100 */
[----:B------:R3:W1:Y:S01]  /*05c0*/  SYNCS.EXCH.64 URZ, [UR5+0x28], UR10 ;  /* 0x0000280a05ff75b2 */ /* 0x0006620008000100 */
        /* <DEDUP_REMOVED lines=8> */
[----:B------:R-:W-:Y:S01]  /*0650*/  NOP ;  /* 0x0000000000007918 */ /* 0x000fe20000000000 */
.L_x_9:
[----:B------:R-:W2:Y:S01]  /*0660*/  SHFL.IDX PT, R2, R154, RZ, 0x1f ;  /* 0x00001fff9a027589 */ /* 0x000ea200000e0000 */
[----:B------:R-:W-:Y:S01]  /*0670*/  NOP ;  /* 0x0000000000007918 */ /* 0x000fe20000000000 */
[----:B--2---:R-:W-:-:S13]  /*0680*/  ISETP.NE.AND P0, PT, R2, 0x1, PT ;  /* 0x000000010200780c */ /* 0x004fda0003f05270 */
[----:B------:R-:W-:Y:S05]  /*0690*/  @P0 BRA `(.L_x_10) ;  /* 0x0000000000480947 */ /* 0x000fea0003800000 */
[----:B------:R-:W2:Y:S01]  /*06a0*/  S2UR UR7, SR_CgaCtaId ;  /* 0x00000000000779c3 */ /* 0x000ea20000008800 */
[----:B------:R-:W-:Y:S01]  /*06b0*/  UMOV UR9, 0x400 ;  /* 0x0000040000097882 */ /* 0x000fe20000000000 */
[----:B---3--:R-:W-:Y:S01]  /*06c0*/  UMOV UR5, 0x20 ;  /* 0x0000002000057882 */ /* 0x008fe20000000000 */
[----:B------:R-:W-:Y:S01]  /*06d0*/  UMOV UR4, 0x80 ;  /* 0x0000008000047882 */ /* 0x000fe20000000000 */
[----:B------:R-:W-:-:S04]  /*06e0*/  UIADD3 UR10, UPT, UPT, -UR5, 0x100000, URZ ;  /* 0x00100000050a7890 */ /* 0x000fc8000fffe1ff */
[----:B------:R-:W-:Y:S02]  /*06f0*/  USHF.L.U32 UR11, UR10, 0xb, URZ ;  /* 0x0000000b0a0b7899 */ /* 0x000fe400080006ff */
[----:B------:R-:W-:Y:S02]  /*0700*/  USHF.L.U32 UR10, UR10, 0x1, URZ ;  /* 0x000000010a0a7899 */ /* 0x000fe400080006ff */
[----:B------:R-:W-:-:S04]  /*0710*/  UIADD3 UR4, UPT, UPT, -UR4, 0x100000, URZ ;  /* 0x0010000004047890 */ /* 0x000fc8000fffe1ff */
[----:B------:R-:W-:Y:S02]  /*0720*/  USHF.L.U32 UR5, UR4, 0xb, URZ ;  /* 0x0000000b04057899 */ /* 0x000fe400080006ff */
[----:B------:R-:W-:Y:S01]  /*0730*/  USHF.L.U32 UR4, UR4, 0x1, URZ ;  /* 0x0000000104047899 */ /* 0x000fe200080006ff */
[----:B------:R-:W-:Y:S01]  /*0740*/  ELECT P0, URZ, PT ;  /* 0x0000000000ff782f */ /* 0x000fe20003800000 */
[----:B--2---:R-:W-:Y:S01]  /*0750*/  ULEA UR7, UR7, UR9, 0x18 ;  /* 0x0000000907077291 */ /* 0x004fe2000f8ec0ff */
[----:B------:R-:W2:Y:S11]  /*0760*/  FENCE.VIEW.ASYNC.S ;  /* 0x00000000000073c6 */ /* 0x000eb60000000000 */
[----:B--2---:R2:W3:Y:S01]  /*0770*/  SYNCS.EXCH.64 URZ, [UR7+0x50], UR10 ;  /* 0x0000500a07ff75b2 */ /* 0x0044e20008000100 */
[----:B------:R2:W1:Y:S01]  /*0780*/  SYNCS.EXCH.64 URZ, [UR7+0x60], UR4 ;  /* 0x0000600407ff75b2 */ /* 0x0004620008000100 */
[----:B------:R2:W1:Y:S01]  /*0790*/  SYNCS.EXCH.64 URZ, [UR7+0x58], UR10 ;  /* 0x0000580a07ff75b2 */ /* 0x0004620008000100 */
[----:B------:R2:W1:Y:S01]  /*07a0*/  SYNCS.EXCH.64 URZ, [UR7+0x68], UR4 ;  /* 0x0000680407ff75b2 */ /* 0x0004620008000100 */
[----:B------:R-:W-:Y:S01]  /*07b0*/  NOP ;  /* 0x0000000000007918 */ /* 0x000fe20000000000 */
.L_x_10:
[----:B------:R-:W4:Y:S01]  /*07c0*/  SHFL.IDX PT, R2, R154, RZ, 0x1f ;  /* 0x00001fff9a027589 */ /* 0x000f2200000e0000 */
[----:B------:R-:W-:Y:S01]  /*07d0*/  NOP ;  /* 0x0000000000007918 */ /* 0x000fe20000000000 */
[----:B----4-:R-:W-:-:S13]  /*07e0*/  ISETP.NE.AND P0, PT, R2, 0x3, PT ;  /* 0x000000030200780c */ /* 0x010fda0003f05270 */
[----:B------:R-:W-:Y:S05]  /*07f0*/  @P0 BRA `(.L_x_11) ;  /* 0x0000000000300947 */ /* 0x000fea0003800000 */
[----:B--23--:R-:W2:Y:S01]  /*0800*/  S2UR UR5, SR_CgaCtaId ;  /* 0x00000000000579c3 */ /* 0x00cea20000008800 */
[----:B------:R-:W-:Y:S01]  /*0810*/  UMOV UR7, 0x400 ;  /* 0x0000040000077882 */ /* 0x000fe20000000000 */
[----:B------:R-:W-:Y:S01]  /*0820*/  UMOV UR4, 0x20 ;  /* 0x0000002000047882 */ /* 0x000fe20000000000 */
[----:B------:R-:W-:Y:S01]  /*0830*/  ELECT P0, URZ, PT ;  /* 0x0000000000ff782f */ /* 0x000fe20003800000 */
[----:B------:R-:W-:-:S04]  /*0840*/  UIADD3 UR10, UPT, UPT, -UR4, 0x100000, URZ ;  /* 0x00100000040a7890 */ /* 0x000fc8000fffe1ff */
[----:B------:R-:W-:Y:S02]  /*0850*/  USHF.L.U32 UR11, UR10, 0xb, URZ ;  /* 0x0000000b0a0b7899 */ /* 0x000fe400080006ff */
[----:B------:R-:W-:Y:S02]  /*0860*/  USHF.L.U32 UR10, UR10, 0x1, URZ ;  /* 0x000000010a0a7899 */ /* 0x000fe400080006ff */
[----:B--2---:R-:W-:Y:S01]  /*0870*/  ULEA UR5, UR5, UR7, 0x18 ;  /* 0x0000000705057291 */ /* 0x004fe2000f8ec0ff */
[----:B------:R-:W2:Y:S11]  /*0880*/  FENCE.VIEW.ASYNC.S ;  /* 0x00000000000073c6 */ /* 0x000eb60000000000 */
[----:B--2---:R4:W2:Y:S01]  /*0890*/  SYNCS.EXCH.64 URZ, [UR5+0x70], UR10 ;  /* 0x0000700a05ff75b2 */ /* 0x0048a20008000100 */
[----:B------:R4:W3:Y:S02]  /*08a0*/  SYNCS.EXCH.64 URZ, [UR5+0x78], UR10 ;  /* 0x0000780a05ff75b2 */ /* 0x0008e40008000100 */
[----:B----4-:R-:W-:Y:S01]  /*08b0*/  NOP ;  /* 0x0000000000007918 */ /* 0x010fe20000000000 */
.L_x_11:
[----:B------:R-:W4:Y:S01]  /*08c0*/  SHFL.IDX PT, R2, R154, RZ, 0x1f ;  /* 0x00001fff9a027589 */ /* 0x000f2200000e0000 */
[----:B------:R-:W-:Y:S01]  /*08d0*/  NOP ;  /* 0x0000000000007918 */ /* 0x000fe20000000000 */
[----:B----4-:R-:W-:-:S13]  /*08e0*/  ISETP.NE.AND P0, PT, R2, 0x4, PT ;  /* 0x000000040200780c */ /* 0x010fda0003f05270 */
[----:B------:R-:W-:Y:S05]  /*08f0*/  @P0 BRA `(.L_x_12) ;  /* 0x00000000004c0947 */ /* 0x000fea0003800000 */
[----:B--23--:R-:W2:Y:S01]  /*0900*/  S2UR UR5, SR_CgaCtaId ;  /* 0x00000000000579c3 */ /* 0x00cea20000008800 */
[----:B------:R-:W-:Y:S01]  /*0910*/  UMOV UR9, 0x100 ;  /* 0x0000010000097882 */ /* 0x000fe20000000000 */
[----:B------:R-:W-:Y:S01]  /*0920*/  UMOV UR7, 0x400 ;  /* 0x0000040000077882 */ /* 0x000fe20000000000 */
[----:B------:R-:W-:Y:S01]  /*0930*/  USEL UR9, UR9, 0xe0, UP2 ;  /* 0x000000e009097887 */ /* 0x000fe20009000000 */
[----:B------:R-:W-:Y:S01]  /*0940*/  UMOV UR4, 0x1 ;  /* 0x0000000100047882 */ /* 0x000fe20000000000 */
[----:B------:R-:W-:Y:S01]  /*0950*/  ELECT P0, URZ, PT ;  /* 0x0000000000ff782f */ /* 0x000fe20003800000 */
[----:B------:R-:W-:-:S04]  /*0960*/  UIADD3 UR10, UPT, UPT, -UR4, 0x100000, URZ ;  /* 0x00100000040a7890 */ /* 0x000fc8000fffe1ff */
[----:B------:R-:W-:Y:S02]  /*0970*/  USHF.L.U32 UR11, UR10, 0xb, URZ ;  /* 0x0000000b0a0b7899 */ /* 0x000fe400080006ff */
[----:B------:R-:W-:Y:S02]  /*0980*/  USHF.L.U32 UR10, UR10, 0x1, URZ ;  /* 0x000000010a0a7899 */ /* 0x000fe400080006ff */
[----:B------:R-:W-:-:S04]  /*0990*/  UIADD3 UR12, UPT, UPT, -UR9, 0x100000, URZ ;  /* 0x00100000090c7890 */ /* 0x000fc8000fffe1ff */
[----:B------:R-:W-:Y:S02]  /*09a0*/  USHF.L.U32 UR13, UR12, 0xb, URZ ;  /* 0x0000000b0c0d7899 */ /* 0x000fe400080006ff */
[----:B------:R-:W-:Y:S02]  /*09b0*/  USHF.L.U32 UR12, UR12, 0x1, URZ ;  /* 0x000000010c0c7899 */ /* 0x000fe400080006ff */
[----:B--2---:R-:W-:Y:S01]  /*09c0*/  ULEA UR5, UR5, UR7, 0x18 ;  /* 0x0000000705057291 */ /* 0x004fe2000f8ec0ff */
[----:B------:R-:W2:Y:S11]  /*09d0*/  FENCE.VIEW.ASYNC.S ;  /* 0x00000000000073c6 */ /* 0x000eb60000000000 */
[----:B--2---:R4:W2:Y:S01]  /*09e0*/  SYNCS.EXCH.64 URZ, [UR5+0x80], UR10 ;  /* 0x0000800a05ff75b2 */ /* 0x0048a20008000100 */
[----:B------:R4:W3:Y:S01]  /*09f0*/  SYNCS.EXCH.64 URZ, [UR5+0x90], UR12 ;  /* 0x0000900c05ff75b2 */ /* 0x0008e20008000100 */
[----:B------:R4:W1:Y:S01]  /*0a00*/  SYNCS.EXCH.64 URZ, [UR5+0x88], UR10 ;  /* 0x0000880a05ff75b2 */ /* 0x0008620008000100 */
[----:B------:R4:W1:Y:S02]  /*0a10*/  SYNCS.EXCH.64 URZ, [UR5+0x98], UR12 ;  /* 0x0000980c05ff75b2 */ /* 0x0008640008000100 */
[----:B----4-:R-:W-:Y:S01]  /*0a20*/  NOP ;  /* 0x0000000000007918 */ /* 0x010fe20000000000 */
.L_x_12:
[----:B------:R-:W4:Y:S01]  /*0a30*/  SHFL.IDX PT, R2, R154, RZ, 0x1f ;  /* 0x00001fff9a027589 */ /* 0x000f2200000e0000 */
[----:B------:R-:W-:Y:S01]  /*0a40*/  NOP ;  /* 0x0000000000007918 */ /* 0x000fe20000000000 */
[----:B----4-:R-:W-:-:S13]  /*0a50*/  ISETP.NE.AND P0, PT, R2, 0x5, PT ;  /* 0x000000050200780c */ /* 0x010fda0003f05270 */
[----:B------:R-:W-:Y:S05]  /*0a60*/  @P0 BRA `(.L_x_13) ;  /* 0x0000000000580947 */ /* 0x000fea0003800000 */
[----:B--2---:R-:W2:Y:S01]  /*0a70*/  S2UR UR7, SR_CgaCtaId ;  /* 0x00000000000779c3 */ /* 0x004ea20000008800 */
        /* <DEDUP_REMOVED lines=12> */
[----:B--2---:R4:W2:Y:S01]  /*0b40*/  SYNCS.EXCH.64 URZ, [UR7+0xa0], UR10 ;  /* 0x0000a00a07ff75b2 */ /* 0x0048a20008000100 */
[----:B------:R4:W3:Y:S01]  /*0b50*/  SYNCS.EXCH.64 URZ, [UR7+0xc0], UR4 ;  /* 0x0000c00407ff75b2 */ /* 0x0008e20008000100 */
[----:B------:R4:W1:Y:S01]  /*0b60*/  SYNCS.EXCH.64 URZ, [UR7+0xa8], UR10 ;  /* 0x0000a80a07ff75b2 */ /* 0x0008620008000100 */
[----:B------:R4:W1:Y:S01]  /*0b70*/  SYNCS.EXCH.64 URZ, [UR7+0xc8], UR4 ;  /* 0x0000c80407ff75b2 */ /* 0x0008620008000100 */
[----:B------:R4:W1:Y:S01]  /*0b80*/  SYNCS.EXCH.64 URZ, [UR7+0xb0], UR10 ;  /* 0x0000b00a07ff75b2 */ /* 0x0008620008000100 */
[----:B------:R4:W1:Y:S01]  /*0b90*/  SYNCS.EXCH.64 URZ, [UR7+0xd0], UR4 ;  /* 0x0000d00407ff75b2 */ /* 0x0008620008000100 */
[----:B------:R4:W1:Y:S01]  /*0ba0*/  SYNCS.EXCH.64 URZ, [UR7+0xb8], UR10 ;  /* 0x0000b80a07ff75b2 */ /* 0x0008620008000100 */
[----:B------:R4:W1:Y:S02]  /*0bb0*/  SYNCS.EXCH.64 URZ, [UR7+0xd8], UR4 ;  /* 0x0000d80407ff75b2 */ /* 0x0008640008000100 */
[----:B----4-:R-:W-:Y:S01]  /*0bc0*/  NOP ;  /* 0x0000000000007918 */ /* 0x010fe20000000000 */
.L_x_13:
        /* <DEDUP_REMOVED lines=18> */
.L_x_14:
[----:B--23--:R-:W2:Y:S01]  /*0cf0*/  S2UR UR5, SR_CTAID.X ;  /* 0x00000000000579c3 */ /* 0x00cea20000002500 */
[----:B------:R-:W-:-:S05]  /*0d00*/  CS2R.32 R152, SR_CgaSize ;  /* 0x0000000000987805 */ /* 0x000fca0000008a00 */
[----:B------:R-:W-:-:S05]  /*0d10*/  IMAD R152, R152, -0xa0, RZ ;  /* 0xffffff6098987824 */ /* 0x000fca00078e02ff */
[----:B------:R-:W-:-:S14]  /*0d20*/  R2UR UR9, R152 ;  /* 0x00000000980972ca */ /* 0x000fdc00000e0000 */
[----:B------:R-:W3:Y:S01]  /*0d30*/  LDCU UR9, c[0x0][UR9+0x2b0] ;  /* 0x00005600090977ac */ /* 0x000ee20008000800 */
[----:B------:R-:W-:Y:S01]  /*0d40*/  NOP ;  /* 0x0000000000007918 */ /* 0x000fe20000000000 */
[----:B------:R-:W-:-:S05]  /*0d50*/  CS2R.32 R152, SR_CgaSize ;  /* 0x0000000000987805 */ /* 0x000fca0000008a00 */
[----:B------:R-:W-:-:S05]  /*0d60*/  IMAD R152, R152, -0xa0, RZ ;  /* 0xffffff6098987824 */ /* 0x000fca00078e02ff */
[----:B------:R-:W-:-:S14]  /*0d70*/  R2UR UR7, R152 ;  /* 0x00000000980772ca */ /* 0x000fdc00000e0000 */
[----:B------:R-:W4:Y:S01]  /*0d80*/  LDCU UR7, c[0x0][UR7+0x2b4] ;  /* 0x00005680070777ac */ /* 0x000f220008000800 */
[----:B------:R-:W1:Y:S08]  /*0d90*/  S2UR UR4, SR_CTAID.Y ;  /* 0x00000000000479c3 */ /* 0x000e700000002600 */
[----:B------:R-:W4:Y:S01]  /*0da0*/  LDC R9, c[0x0][0xb24] ;  /* 0x0002c900ff097b82 */ /* 0x000f220000000800 */
[----:B--2---:R-:W-:-:S02]  /*0db0*/  I2FP.F32.U32 R4, UR5 ;  /* 0x0000000500047c45 */ /* 0x004fc40008201000 */
[----:B------:R-:W-:-:S05]  /*0dc0*/  CS2R.32 R5, SR_CgaSize ;  /* 0x0000000000057805 */ /* 0x000fca0000008a00 */
[----:B------:R-:W-:-:S06]  /*0dd0*/  IMAD R5, R5, -0xa0, RZ ;  /* 0xffffff6005057824 */ /* 0x000fcc00078e02ff */
[----:B------:R-:W2:Y:S01]  /*0de0*/  LDC R5, c[0x0][R5+0x2a0] ;  /* 0x0000a80005057b82 */ /* 0x000ea20000000800 */
[----:B------:R-:W-:Y:S01]  /*0df0*/  MOV R21, UR5 ;  /* 0x0000000500157c02 */ /* 0x000fe20008000f00 */
[----:B---3--:R-:W-:Y:S01]  /*0e00*/  FMUL R4, R4, UR9 ;  /* 0x0000000904047c20 */ /* 0x008fe20008400000 */
[----:B-1----:R-:W-:Y:S02]  /*0e10*/  I2FP.F32.U32 R2, UR4 ;  /* 0x0000000400027c45 */ /* 0x002fe40008201000 */
[----:B------:R-:W-:-:S05]  /*0e20*/  CS2R.32 R3, SR_CgaSize ;  /* 0x0000000000037805 */ /* 0x000fca0000008a00 */
[----:B------:R-:W-:-:S06]  /*0e30*/  IMAD R3, R3, -0xa0, RZ ;  /* 0xffffff6003037824 */ /* 0x000fcc00078e02ff */
[----:B------:R-:W1:Y:S01]  /*0e40*/  LDC R3, c[0x0][R3+0x2a4] ;  /* 0x0000a90003037b82 */ /* 0x000e620000000800 */
[----:B------:R-:W3:Y:S01]  /*0e50*/  F2I.U32.TRUNC.NTZ R152, R4 ;  /* 0x0000000400987305 */ /* 0x000ee2000020f000 */
[----:B------:R-:W-:Y:S01]  /*0e60*/  MOV R20, UR4 ;  /* 0x0000000400147c02 */ /* 0x000fe20008000f00 */
[----:B----4-:R-:W-:-:S05]  /*0e70*/  FMUL R2, R2, UR7 ;  /* 0x0000000702027c20 */ /* 0x010fca0008400000 */
[----:B------:R-:W-:Y:S01]  /*0e80*/  BAR.SYNC.DEFER_BLOCKING 0x0 ;  /* 0x0000000000007b1d */ /* 0x000fe20000010000 */
[----:B------:R-:W-:-:S05]  /*0e90*/  ISETP.GE.AND P0, PT, R9, 0x1, PT ;  /* 0x000000010900780c */ /* 0x000fca0003f06270 */
[----:B------:R-:W4:Y:S02]  /*0ea0*/  F2I.U32.TRUNC.NTZ R150, R2 ;  /* 0x0000000200967305 */ /* 0x000f24000020f000 */
[----:B------:R-:W1:Y:S01]  /*0eb0*/  S2UR UR36, SR_CTAID.Z ;  /* 0x00000000002479c3 */ /* 0x000e620000002700 */
[----:B---3--:R-:W-:-:S05]  /*0ec0*/  IADD3 R152, PT, PT, -R152, RZ, RZ ;  /* 0x000000ff98987210 */ /* 0x008fca0007ffe1ff */
[----:B--2---:R-:W-:Y:S01]  /*0ed0*/  IMAD R152, R5, R152, UR5 ;  /* 0x0000000505987e24 */ /* 0x004fe2000f8e0298 */
[----:B----4-:R-:W-:-:S05]  /*0ee0*/  IADD3 R150, PT, PT, -R150, RZ, RZ ;  /* 0x000000ff96967210 */ /* 0x010fca0007ffe1ff */
[----:B-1----:R-:W-:Y:S01]  /*0ef0*/  IMAD R150, R3, R150, UR4 ;  /* 0x0000000403967e24 */ /* 0x002fe2000f8e0296 */
[----:B------:R-:W-:Y:S06]  /*0f00*/  @!P0 BRA `(.L_x_15) ;  /* 0x0000000000b88947 */ /* 0x000fec0003800000 */
[----:B------:R-:W1:Y:S01]  /*0f10*/  LDC.64 R4, c[0x0][0xb18] ;  /* 0x0002c600ff047b82 */ /* 0x000e620000000a00 */
[----:B------:R-:W-:-:S07]  /*0f20*/  ISETP.NE.AND P0, PT, R9, 0x1, PT ;  /* 0x000000010900780c */ /* 0x000fce0003f05270 */
[----:B------:R-:W2:Y:S08]  /*0f30*/  LDC R10, c[0x0][0xb0c] ;  /* 0x0002c300ff0a7b82 */ /* 0x000eb00000000800 */
[----:B------:R-:W3:Y:S08]  /*0f40*/  LDC R11, c[0x0][0x370] ;  /* 0x0000dc00ff0b7b82 */ /* 0x000ef00000000800 */
[----:B------:R-:W4:Y:S01]  /*0f50*/  LDC R12, c[0x0][0x374] ;  /* 0x0000dd00ff0c7b82 */ /* 0x000f220000000800 */
[----:B-1----:R-:W-:-:S07]  /*0f60*/  ISETP.NE.AND P1, PT, R4, 0x1, PT ;  /* 0x000000010400780c */ /* 0x002fce0003f25270 */
[----:B------:R-:W3:Y:S01]  /*0f70*/  LDC.64 R6, c[0x0][0xb10] ;  /* 0x0002c400ff067b82 */ /* 0x000ee20000000a00 */
[----:B--2---:R-:W-:-:S07]  /*0f80*/  ISETP.NE.AND P2, PT, R10, 0x1, PT ;  /* 0x000000010a00780c */ /* 0x004fce0003f45270 */
[----:B------:R-:W1:Y:S08]  /*0f90*/  LDC R8, c[0x0][0xb20] ;  /* 0x0002c800ff087b82 */ /* 0x000e700000000800 */
[----:B------:R-:W2:Y:S01]  /*0fa0*/  LDC.64 R2, c[0x0][0xb28] ;  /* 0x0002ca00ff027b82 */ /* 0x000ea20000000a00 */
[----:B----4-:R-:W-:-:S04]  /*0fb0*/  IMAD.HI.U32 R13, R12, R5, RZ ;  /* 0x000000050c0d7227 */ /* 0x010fc800078e00ff */
[----:B------:R-:W-:-:S04]  /*0fc0*/  IMAD.HI.U32 R5, R20, R5, RZ ;  /* 0x0000000514057227 */ /* 0x000fc800078e00ff */
[----:B---3--:R-:W-:-:S04]  /*0fd0*/  IMAD.HI.U32 R14, R11, R6, RZ ;  /* 0x000000060b0e7227 */ /* 0x008fc800078e00ff */
[C---:B------:R-:W-:Y:S01]  /*0fe0*/  IMAD.HI.U32 R16, R21.reuse, R6, RZ ;  /* 0x0000000615107227 */ /* 0x040fe200078e00ff */
[-C--:B------:R-:W-:Y:S02]  /*0ff0*/  @P2 SHF.R.U32.HI R11, RZ, R7.reuse, R14 ;  /* 0x00000007ff0b2219 */ /* 0x080fe4000001160e */
[-C--:B-1----:R-:W-:Y:S02]  /*1000*/  @P1 SHF.R.U32.HI R12, RZ, R8.reuse, R13 ;  /* 0x00000008ff0c1219 */ /* 0x082fe4000001160d */
[----:B------:R-:W-:Y:S02]  /*1010*/  SHF.R.U32.HI R5, RZ, R8, R5 ;  /* 0x00000008ff057219 */ /* 0x000fe40000011605 */
[----:B------:R-:W-:Y:S02]  /*1020*/  SHF.R.U32.HI R16, RZ, R7, R16 ;  /* 0x00000007ff107219 */ /* 0x000fe40000011610 */
[----:B------:R-:W-:Y:S01]  /*1030*/  SEL R5, R20, R5, !P1 ;  /* 0x0000000514057207 */ /* 0x000fe20004800000 */
[----:B--2---:R-:W-:Y:S01]  /*1040*/  IMAD.HI.U32 R14, R12, R2, RZ ;  /* 0x000000020c0e7227 */ /* 0x004fe200078e00ff */
[----:B------:R-:W-:-:S02]  /*1050*/  SEL R7, R21, R16, !P2 ;  /* 0x0000001015077207 */ /* 0x000fc40005000000 */
[----:B------:R-:W-:Y:S01]  /*1060*/  IADD3 R13, PT, PT, -R5, RZ, RZ ;  /* 0x000000ff050d7210 */ /* 0x000fe20007ffe1ff */
[----:B------:R-:W-:Y:S01]  /*1070*/  IMAD.HI.U32 R6, R11, R2, RZ ;  /* 0x000000020b067227 */ /* 0x000fe200078e00ff */
[----:B------:R-:W-:-:S03]  /*1080*/  @P0 SHF.R.U32.HI R12, RZ, R3, R14 ;  /* 0x00000003ff0c0219 */ /* 0x000fc6000001160e */
[----:B------:R-:W-:Y:S01]  /*1090*/  IMAD R13, R4, R13, R20 ;  /* 0x0000000d040d7224 */ /* 0x000fe200078e0214 */
[----:B------:R-:W-:Y:S01]  /*10a0*/  @P0 SHF.R.U32.HI R11, RZ, R3, R6 ;  /* 0x00000003ff0b0219 */ /* 0x000fe20000011606 */
[----:B------:R-:W-:-:S04]  /*10b0*/  IMAD R12, R12, R9, RZ ;  /* 0x000000090c0c7224 */ /* 0x000fc800078e02ff */
[----:B------:R-:W-:Y:S01]  /*10c0*/  IMAD R6, R11, R9, RZ ;  /* 0x000000090b067224 */ /* 0x000fe200078e02ff */
[----:B------:R-:W-:-:S04]  /*10d0*/  ISETP.GE.AND P1, PT, R5, R12, PT ;  /* 0x0000000c0500720c */ /* 0x000fc80003f26270 */
[----:B------:R-:W-:Y:S01]  /*10e0*/  ISETP.GE.OR P1, PT, R7, R6, P1 ;  /* 0x000000060700720c */ /* 0x000fe20000f26670 */
[----:B------:R-:W-:-:S05]  /*10f0*/  IMAD.HI.U32 R6, R5, R2, RZ ;  /* 0x0000000205067227 */ /* 0x000fca00078e00ff */
[----:B------:R-:W-:-:S04]  /*1100*/  SHF.R.U32.HI R6, RZ, R3, R6 ;  /* 0x00000003ff067219 */ /* 0x000fc80000011606 */
[----:B------:R-:W-:-:S03]  /*1110*/  SEL R6, R5, R6, !P0 ;  /* 0x0000000605067207 */ /* 0x000fc60004000000 */
[----:B------:R-:W-:Y:S01]  /*1120*/  @!P1 IMAD.HI.U32 R8, R7, R2, RZ ;  /* 0x0000000207089227 */ /* 0x000fe200078e00ff */
[----:B------:R-:W-:-:S04]  /*1130*/  IADD3 R2, PT, PT, -R6, RZ, RZ ;  /* 0x000000ff06027210 */ /* 0x000fc80007ffe1ff */
[----:B------:R-:W-:Y:S01]  /*1140*/  @!P1 SHF.R.U32.HI R8, RZ, R3, R8 ;  /* 0x00000003ff089219 */ /* 0x000fe20000011608 */
[----:B------:R-:W-:-:S03]  /*1150*/  IMAD R2, R9, R2, R5 ;  /* 0x0000000209027224 */ /* 0x000fc600078e0205 */
[----:B------:R-:W-:-:S05]  /*1160*/  @!P1 SEL R3, R7, R8, !P0 ;  /* 0x0000000807039207 */ /* 0x000fca0004000000 */
[--C-:B------:R-:W-:Y:S02]  /*1170*/  @!P1 IMAD.IADD R6, R6, 0x1, -R3.reuse ;  /* 0x0000000106069824 */ /* 0x100fe400078e0a03 */
[----:B------:R-:W-:Y:S01]  /*1180*/  @!P1 IMAD R3, R2, R11, R3 ;  /* 0x0000000b02039224 */ /* 0x000fe200078e0203 */
[----:B------:R-:W-:Y:S01]  /*1190*/  IADD3 R2, PT, PT, -R7, RZ, RZ ;  /* 0x000000ff07027210 */ /* 0x000fe20007ffe1ff */
[----:B------:R-:W-:Y:S02]  /*11a0*/  @!P1 IMAD R5, R6, R9, R7 ;  /* 0x0000000906059224 */ /* 0x000fe400078e0207 */
[----:B------:R-:W-:Y:S02]  /*11b0*/  @!P1 IMAD.MOV.U32 R7, RZ, RZ, R3 ;  /* 0x000000ffff079224 */ /* 0x000fe400078e0003 */
[----:B------:R-:W-:Y:S02]  /*11c0*/  IMAD R2, R10, R2, R21 ;  /* 0x000000020a027224 */ /* 0x000fe400078e0215 */
[----:B------:R-:W-:-:S02]  /*11d0*/  IMAD R20, R5, R4, R13 ;  /* 0x0000000405147224 */ /* 0x000fc400078e020d */
[----:B------:R-:W-:Y:S02]  /*11e0*/  IMAD R21, R7, R10, R2 ;  /* 0x0000000a07157224 */ /* 0x000fe400078e0202 */
.L_x_15:
[----:B------:R-:W1:Y:S01]  /*11f0*/  LDCU UR4, c[0x0][0xb30] ;  /* 0x00016600ff0477ac */ /* 0x000e620008000800 */
[----:B------:R-:W2:Y:S08]  /*1200*/  S2UR UR37, SR_CgaCtaId ;  /* 0x00000000002579c3 */ /* 0x000eb00000008800 */
[----:B------:R-:W3:Y:S01]  /*1210*/  LDC R72, c[0x0][0xb24] ;  /* 0x0002c900ff487b82 */ /* 0x000ee20000000800 */
[----:B-1----:R-:W-:-:S09]  /*1220*/  UISETP.NE.AND UP1, UPT, UR4, 0x1, UPT ;  /* 0x000000010400788c */ /* 0x002fd2000bf25270 */
[----:B--2---:R-:W-:Y:S05]  /*1230*/  BRA.U UP1, `(.L_x_16) ;  /* 0x0000000101407547 */ /* 0x004fea000b800000 */
[----:B------:R-:W1:Y:S08]  /*1240*/  LDC.64 R4, c[0x0][0xb10] ;  /* 0x0002c400ff047b82 */ /* 0x000e700000000a00 */
[----:B------:R-:W2:Y:S08]  /*1250*/  LDC.64 R2, c[0x0][0xb18] ;  /* 0x0002c600ff027b82 */ /* 0x000eb00000000a00 */
[----:B------:R-:W4:Y:S08]  /*1260*/  LDC R6, c[0x0][0xb20] ;  /* 0x0002c800ff067b82 */ /* 0x000f300000000800 */
[----:B------:R-:W3:Y:S01]  /*1270*/  LDC R8, c[0x0][0xb0c] ;  /* 0x0002c300ff087b82 */ /* 0x000ee20000000800 */
[----:B-1----:R-:W-:-:S05]  /*1280*/  IMAD.HI.U32 R4, R21, R4, RZ ;  /* 0x0000000415047227 */ /* 0x002fca00078e00ff */
[----:B------:R-:W-:Y:S01]  /*1290*/  SHF.R.U32.HI R4, RZ, R5, R4 ;  /* 0x00000005ff047219 */ /* 0x000fe20000011604 */
[----:B--2---:R-:W-:Y:S01]  /*12a0*/  IMAD.HI.U32 R3, R20, R3, RZ ;  /* 0x0000000314037227 */ /* 0x004fe200078e00ff */
[----:B------:R-:W-:-:S04]  /*12b0*/  ISETP.NE.AND P0, PT, R2, 0x1, PT ;  /* 0x000000010200780c */ /* 0x000fc80003f05270 */
[----:B----4-:R-:W-:-:S04]  /*12c0*/  SHF.R.U32.HI R3, RZ, R6, R3 ;  /* 0x00000006ff037219 */ /* 0x010fc80000011603 */
[----:B------:R-:W-:Y:S02]  /*12d0*/  SEL R3, R20, R3, !P0 ;  /* 0x0000000314037207 */ /* 0x000fe40004000000 */
[----:B---3--:R-:W-:-:S04]  /*12e0*/  ISETP.NE.AND P1, PT, R8, 0x1, PT ;  /* 0x000000010800780c */ /* 0x008fc80003f25270 */
[----:B------:R-:W-:-:S05]  /*12f0*/  SEL R4, R21, R4, !P1 ;  /* 0x0000000415047207 */ /* 0x000fca0004800000 */
[----:B------:R-:W-:Y:S02]  /*1300*/  IMAD.IADD R5, R3, 0x1, -R4 ;  /* 0x0000000103057824 */ /* 0x000fe400078e0a04 */
[----:B------:R-:W-:Y:S02]  /*1310*/  IMAD.IADD R3, R4, 0x1, -R3 ;  /* 0x0000000104037824 */ /* 0x000fe400078e0a03 */
[----:B------:R-:W-:Y:S02]  /*1320*/  IMAD R21, R5, R8, R21 ;  /* 0x0000000805157224 */ /* 0x000fe400078e0215 */
[----:B------:R-:W-:-:S07]  /*1330*/  IMAD R20, R3, R2, R20 ;  /* 0x0000000203147224 */ /* 0x000fce00078e0214 */
.L_x_16:
[----:B------:R-:W-:Y:S01]  /*1340*/  BAR.SYNC.DEFER_BLOCKING 0x0 ;  /* 0x0000000000007b1d */ /* 0x000fe20000010000 */
[----:B------:R-:W-:Y:S01]  /*1350*/  UISETP.NE.AND UP1, UPT, UR8, 0x2, UPT ;  /* 0x000000020800788c */ /* 0x000fe2000bf25270 */
[----:B------:R-:W-:Y:S02]  /*1360*/  ISETP.NE.OR P5, PT, R0, 0x2, !P5 ;  /* 0x000000020000780c */ /* 0x000fe40006fa5670 */
[----:B------:R-:W-:-:S06]  /*1370*/  LOP3.LUT R2, R167, 0x1f, RZ, 0xc0, !PT ;  /* 0x0000001fa7027812 */ /* 0x000fcc00078ec0ff */
[----:B------:R-:W-:Y:S05]  /*1380*/  BRA.U UP1, `(.L_x_17) ;  /* 0x00000011017c7547 */ /* 0x000fea000b800000 */
[----:B------:R-:W1:Y:S01]  /*1390*/  LDCU UR13, c[0x0][0x38c] ;  /* 0x00007180ff0d77ac */ /* 0x000e620008000800 */
[----:B------:R-:W2:Y:S01]  /*13a0*/  LDC R9, c[0x0][0x370] ;  /* 0x0000dc00ff097b82 */ /* 0x000ea20000000800 */
[----:B------:R-:W-:Y:S01]  /*13b0*/  PLOP3.LUT P1, PT, PT, PT, UP2, 0x80, 0x8 ;  /* 0x000000000008781c */ /* 0x000fe20003f2f028 */
[----:B------:R-:W-:Y:S01]  /*13c0*/  HFMA2 R12, -RZ, RZ, 0, 0 ;  /* 0x00000000ff0c7431 */ /* 0x000fe200000001ff */
[----:B------:R-:W-:Y:S01]  /*13d0*/  ISETP.EQ.OR P4, PT, R2, RZ, P5 ;  /* 0x000000ff0200720c */ /* 0x000fe20002f82670 */
[----:B------:R-:W-:Y:S01]  /*13e0*/  IMAD.MOV.U32 R15, RZ, RZ, 0x1 ;  /* 0x00000001ff0f7424 */ /* 0x000fe200078e00ff */
[----:B------:R-:W-:Y:S01]  /*13f0*/  PLOP3.LUT P1, PT, P1, PT, PT, 0x8, 0x80 ;  /* 0x000000000080781c */ /* 0x000fe20000f2e170 */
[----:B------:R-:W-:Y:S01]  /*1400*/  IMAD.MOV.U32 R14, RZ, RZ, RZ ;  /* 0x000000ffff0e7224 */ /* 0x000fe200078e00ff */
[----:B------:R-:W-:Y:S01]  /*1410*/  MOV R8, 0x1 ;  /* 0x0000000100087802 */ /* 0x000fe20000000f00 */
[----:B------:R-:W4:Y:S01]  /*1420*/  LDC R0, c[0x0][0x374] ;  /* 0x0000dd00ff007b82 */ /* 0x000f220000000800 */
[----:B------:R-:W-:Y:S01]  /*1430*/  IMAD.MOV.U32 R10, RZ, RZ, RZ ;  /* 0x000000ffff0a7224 */ /* 0x000fe200078e00ff */
[----:B------:R-:W2:Y:S01]  /*1440*/  LDCU.64 UR22, c[0x0][0x348] ;  /* 0x00006900ff1677ac */ /* 0x000ea20008000a00 */
[----:B------:R-:W-:Y:S01]  /*1450*/  UMOV UR6, URZ ;  /* 0x000000ff00067c82 */ /* 0x000fe20008000000 */
[----:B-1----:R-:W-:-:S04]  /*1460*/  UIADD3 UR5, UPT, UPT, UR13, 0x1f, URZ ;  /* 0x0000001f0d057890 */ /* 0x002fc8000fffe0ff */
[----:B------:R-:W-:-:S04]  /*1470*/  USHF.R.S32.HI UR4, URZ, 0x1f, UR5 ;  /* 0x0000001fff047899 */ /* 0x000fc80008011405 */
[----:B------:R-:W-:-:S04]  /*1480*/  ULEA.HI UR4, UR4, UR5, URZ, 0x5 ;  /* 0x0000000504047291 */ /* 0x000fc8000f8f28ff */
[----:B------:R-:W-:Y:S02]  /*1490*/  USHF.R.S32.HI UR15, URZ, 0x5, UR4 ;  /* 0x00000005ff0f7899 */ /* 0x000fe40008011404 */
[----:B------:R-:W-:Y:S02]  /*14a0*/  UIADD3 UR4, UPT, UPT, UR13, -0x1, URZ ;  /* 0xffffffff0d047890 */ /* 0x000fe4000fffe0ff */
[----:B------:R-:W-:Y:S02]  /*14b0*/  UISETP.LT.U32.AND UP0, UPT, UR15, 0x5, UPT ;  /* 0x000000050f00788c */ /* 0x000fe4000bf01070 */
[----:B------:R-:W-:Y:S02]  /*14c0*/  UISETP.GE.U32.AND UP1, UPT, UR4, -0x3f, UPT ;  /* 0xffffffc10400788c */ /* 0x000fe4000bf26070 */
[----:B------:R-:W-:Y:S02]  /*14d0*/  USEL UR14, UR15, 0x5, UP0 ;  /* 0x000000050f0e7887 */ /* 0x000fe40008000000 */
[----:B------:R-:W-:-:S02]  /*14e0*/  UIADD3 UR13, UPT, UPT, UR13, 0x3e, URZ ;  /* 0x0000003e0d0d7890 */ /* 0x000fc4000fffe0ff */
[----:B------:R-:W-:Y:S02]  /*14f0*/  UIADD3 UR5, UPT, UPT, UR14, -0x1, URZ ;  /* 0xffffffff0e057890 */ /* 0x000fe4000fffe0ff */
[----:B------:R-:W-:-:S03]  /*1500*/  UIADD3 UR7, UPT, UPT, UR15, -UR14, URZ ;  /* 0x8000000e0f077290 */ /* 0x000fc6000fffe0ff */
[----:B------:R-:W-:-:S04]  /*1510*/  @UP1 UIADD3 UR5, UPT, UPT, UR14, URZ, URZ ;  /* 0x000000ff0e051290 */ /* 0x000fc8000fffe0ff */
[----:B--2---:R-:W-:-:S12]  /*1520*/  UIADD3 UR5, UPT, UPT, UR5, 0x1, URZ ;  /* 0x0000000105057890 */ /* 0x004fd8000fffe0ff */
.L_x_35:
[----:B------:R-:W-:Y:S01]  /*1530*/  UISETP.NE.AND UP0, UPT, UR37, URZ, UPT ;  /* 0x000000ff2500728c */ /* 0x000fe2000bf05270 */
[----:B------:R-:W1:Y:S08]  /*1540*/  S2UR UR37, SR_CgaCtaId ;  /* 0x00000000002579c3 */ /* 0x000e700000008800 */
[----:B------:R-:W-:Y:S05]  /*1550*/  BRA.U UP0, `(.L_x_18) ;  /* 0x0000000100347547 */ /* 0x000fea000b800000 */
[----:B------:R-:W2:Y:S01]  /*1560*/  S2R R2, SR_CgaCtaId ;  /* 0x0000000000027919 */ /* 0x000ea20000008800 */
[----:B------:R-:W-:-:S04]  /*1570*/  MOV R3, 0x400 ;  /* 0x0000040000037802 */ /* 0x000fc80000000f00 */
[----:B--2---:R-:W-:Y:S02]  /*1580*/  LEA R3, R2, R3, 0x18 ;  /* 0x0000000302037211 */ /* 0x004fe400078ec0ff */
[----:B------:R-:W-:-:S03]  /*1590*/  SHF.L.U32 R2, R8, 0x1f, RZ ;  /* 0x0000001f08027819 */ /* 0x000fc600000006ff */
[----:B------:R-:W-:-:S04]  /*15a0*/  IMAD R3, R10, 0x8, R3 ;  /* 0x000000080a037824 */ /* 0x000fc800078e0203 */
[----:B------:R-:W2:Y:S02]  /*15b0*/  SYNCS.PHASECHK.TRANS64.TRYWAIT P0, [R3+URZ+0xf0], R2 ;  /* 0x0000f002030075a7 */ /* 0x000ea400080011ff */
[----:B--2---:R-:W-:Y:S05]  /*15c0*/  @!P0 BRA `(.L_x_19) ;  /* 0x0000006c00208947 */ /* 0x004fea0003800000 */
.L_x_106:
[----:B------:R-:W-:Y:S01]  /*15d0*/  VIADD R10, R10, 0x1 ;  /* 0x000000010a0a7836 */ /* 0x000fe20000000000 */
[----:B------:R2:W-:Y:S04]  /*15e0*/  SYNCS.ARRIVE.TRANS64.A1T0 RZ, [R3+URZ+0xe0], RZ ;  /* 0x0000e0ff03ff79a7 */ /* 0x0005e800081000ff */
[----:B------:R-:W-:-:S04]  /*15f0*/  ISETP.NE.AND P0, PT, R10, 0x2, PT ;  /* 0x000000020a00780c */ /* 0x000fc80003f05270 */
[----:B------:R-:W-:Y:S02]  /*1600*/  SEL R10, R10, RZ, P0 ;  /* 0x000000ff0a0a7207 */ /* 0x000fe40000000000 */
[----:B--2---:R-:W-:-:S04]  /*1610*/  SEL R3, RZ, 0x1, P0 ;  /* 0x00000001ff037807 */ /* 0x004fc80000000000 */
[----:B------:R-:W-:-:S07]  /*1620*/  LOP3.LUT R8, R8, R3, RZ, 0x3c, !PT ;  /* 0x0000000308087212 */ /* 0x000fce00078e3cff */
.L_x_18:
[----:B------:R-:W-:Y:S01]  /*1630*/  UMOV UR4, 0x400 ;  /* 0x0000040000047882 */ /* 0x000fe20000000000 */
[----:B------:R-:W-:Y:S01]  /*1640*/  SHF.L.U32 R2, R15, 0x1f, RZ ;  /* 0x0000001f0f027819 */ /* 0x000fe200000006ff */
[----:B-1----:R-:W-:Y:S01]  /*1650*/  ULEA UR4, UR37, UR4, 0x18 ;  /* 0x0000000425047291 */ /* 0x002fe2000f8ec0ff */
[----:B------:R-:W-:Y:S01]  /*1660*/  R2UR UR35, R21 ;  /* 0x00000000152372ca */ /* 0x000fe200000e0000 */
[----:B------:R-:W-:Y:S01]  /*1670*/  UISETP.GE.U32.AND UP0, UPT, UR13, 0x3f, UPT ;  /* 0x0000003f0d00788c */ /* 0x000fe2000bf06070 */
[----:B------:R-:W-:Y:S01]  /*1680*/  R2UR UR11, R20 ;  /* 0x00000000140b72ca */ /* 0x000fe200000e0000 */
[----:B------:R-:W-:Y:S01]  /*1690*/  ULEA UR8, UR6, UR4, 0x3 ;  /* 0x0000000406087291 */ /* 0x000fe2000f8e18ff */
[----:B------:R-:W-:-:S08]  /*16a0*/  UMOV UR24, URZ ;  /* 0x000000ff00187c82 */ /* 0x000fd00008000000 */
[----:B------:R1:W2:Y:S01]  /*16b0*/  SYNCS.PHASECHK.TRANS64.TRYWAIT P0, [UR8+0x28], R2 ;  /* 0x00002802ff0075a7 */ /* 0x0002a20008001108 */
[----:B------:R-:W-:Y:S02]  /*16c0*/  USHF.L.U32 UR35, UR35, 0x7, URZ ;  /* 0x0000000723237899 */ /* 0x000fe400080006ff */
[----:B------:R-:W-:Y:S01]  /*16d0*/  USHF.L.U32 UR11, UR11, 0x7, URZ ;  /* 0x000000070b0b7899 */ /* 0x000fe200080006ff */
[----:B------:R-:W-:Y:S11]  /*16e0*/  BRA.U !UP0, `(.L_x_20) ;  /* 0x0000000108a47547 */ /* 0x000ff6000b800000 */
[----:B------:R-:W-:Y:S01]  /*16f0*/  UMOV UR16, URZ ;  /* 0x000000ff00107c82 */ /* 0x000fe20008000000 */
[----:B------:R-:W-:-:S05]  /*1700*/  UMOV UR17, UR6 ;  /* 0x0000000600117c82 */ /* 0x000fca0008000000 */
.L_x_25:
[----:B-1----:R-:W-:Y:S01]  /*1710*/  ULEA UR33, UR17, UR4, 0x3 ;  /* 0x0000000411217291 */ /* 0x002fe2000f8e18ff */
[----:B--2---:R-:W-:Y:S01]  /*1720*/  @!P5 MOV R3, 0x2000 ;  /* 0x000020000003d802 */ /* 0x004fe20000000f00 */
[----:B--2---:R-:W-:Y:S10]  /*1730*/  @P0 BRA `(.L_x_21) ;  /* 0x00000000000c0947 */ /* 0x004ff40003800000 */
[----:B------:R-:W-:-:S04]  /*1740*/  SHF.L.U32 R5, R15, 0x1f, RZ ;  /* 0x0000001f0f057819 */ /* 0x000fc800000006ff */
[----:B------:R-:W2:Y:S02]  /*1750*/  SYNCS.PHASECHK.TRANS64.TRYWAIT P0, [UR33+0x28], R5 ;  /* 0x00002805ff0075a7 */ /* 0x000ea40008001121 */
[----:B--2---:R-:W-:Y:S05]  /*1760*/  @!P0 BRA `(.L_x_22) ;  /* 0x0000006800cc8947 */ /* 0x004fea0003800000 */
.L_x_21:
[----:B------:R2:W-:Y:S01]  /*1770*/  @!P5 SYNCS.ARRIVE.TRANS64 RZ, [UR33], R3 ;  /* 0x00000003ffffd9a7 */ /* 0x0005e20008000021 */
[----:B------:R-:W-:Y:S04]  /*1780*/  BSSY.RECONVERGENT B0, `(.L_x_23) ;  /* 0x0000003000007945 */ /* 0x000fe80003800200 */
[----:B------:R-:W-:Y:S05]  /*1790*/  @P4 BRA `(.L_x_24) ;  /* 0x0000000000044947 */ /* 0x000fea0003800000 */
[----:B------:R-:W-:Y:S05]  /*17a0*/  BPT.TRAP 0x1 ;  /* 0x000000040000795c */ /* 0x000fea0000300000 */
.L_x_24:
[----:B------:R-:W-:Y:S05]  /*17b0*/  BSYNC.RECONVERGENT B0 ;  /* 0x0000000000007941 */ /* 0x000fea0003800200 */
.L_x_23:
[----:B------:R-:W-:Y:S02]  /*17c0*/  UIADD3 UR6, UPT, UPT, UR17, 0x1, URZ ;  /* 0x0000000111067890 */ /* 0x000fe4000fffe0ff */
[----:B------:R-:W-:Y:S02]  /*17d0*/  UIADD3 UR26, UP1, UPT, UR22, 0x80, URZ ;  /* 0x00000080161a7890 */ /* 0x000fe4000ff3e0ff */
[----:B------:R-:W-:Y:S02]  /*17e0*/  UISETP.NE.AND UP0, UPT, UR6, 0x5, UPT ;  /* 0x000000050600788c */ /* 0x000fe4000bf05270 */
[----:B------:R-:W-:Y:S02]  /*17f0*/  USHF.L.U32 UR34, UR16, 0x5, URZ ;  /* 0x0000000510227899 */ /* 0x000fe400080006ff */
[----:B------:R-:W-:Y:S02]  /*1800*/  USEL UR9, URZ, 0x1, UP0 ;  /* 0x00000001ff097887 */ /* 0x000fe40008000000 */
[----:B------:R-:W-:-:S02]  /*1810*/  USEL UR6, UR6, URZ, UP0 ;  /* 0x000000ff06067287 */ /* 0x000fc40008000000 */
[----:B------:R-:W-:Y:S02]  /*1820*/  UIADD3 UR20, UP0, UPT, UR22, 0x180, URZ ;  /* 0x0000018016147890 */ /* 0x000fe4000ff1e0ff */
[----:B------:R-:W-:Y:S01]  /*1830*/  ULEA UR8, UR6, UR4, 0x3 ;  /* 0x0000000406087291 */ /* 0x000fe2000f8e18ff */
[----:B------:R-:W-:Y:S01]  /*1840*/  LOP3.LUT R15, R15, UR9, RZ, 0x3c, !PT ;  /* 0x000000090f0f7c12 */ /* 0x000fe2000f8e3cff */
[----:B------:R-:W-:Y:S02]  /*1850*/  UIADD3.X UR27, UPT, UPT, URZ, UR23, URZ, UP1, !UPT ;  /* 0x00000017ff1b7290 */ /* 0x000fe40008ffe4ff */
[----:B------:R-:W-:Y:S01]  /*1860*/  UIADD3.X UR21, UPT, UPT, URZ, UR23, URZ, UP0, !UPT ;  /* 0x00000017ff157290 */ /* 0x000fe200087fe4ff */
[----:B-1----:R-:W-:Y:S01]  /*1870*/  SHF.L.U32 R2, R15, 0x1f, RZ ;  /* 0x0000001f0f027819 */ /* 0x002fe200000006ff */
[----:B------:R-:W-:Y:S01]  /*1880*/  UMOV UR18, 0x0 ;  /* 0x0000000000127882 */ /* 0x000fe20000000000 */
[----:B------:R-:W-:Y:S01]  /*1890*/  UMOV UR19, 0x10000000 ;  /* 0x1000000000137882 */ /* 0x000fe20000000000 */
[----:B------:R-:W-:Y:S01]  /*18a0*/  UMOV UR12, UR36 ;  /* 0x00000024000c7c82 */ /* 0x000fe20008000000 */
[----:B------:R1:W1:Y:S01]  /*18b0*/  SYNCS.PHASECHK.TRANS64.TRYWAIT P0, [UR8+0x28], R2 ;  /* 0x00002802ff0075a7 */ /* 0x0002620008001108 */
[----:B------:R-:W-:Y:S01]  /*18c0*/  ULEA UR8, UR17, UR4, 0xc ;  /* 0x0000000411087291 */ /* 0x000fe2000f8e60ff */
[----:B------:R-:W-:Y:S01]  /*18d0*/  UMOV UR9, UR33 ;  /* 0x0000002100097c82 */ /* 0x000fe20008000000 */
[----:B------:R-:W-:-:S02]  /*18e0*/  UMOV UR10, UR34 ;  /* 0x00000022000a7c82 */ /* 0x000fc40008000000 */
[----:B------:R-:W-:Y:S02]  /*18f0*/  UIADD3 UR32, UPT, UPT, UR8, 0x8400, URZ ;  /* 0x0000840008207890 */ /* 0x000fe4000fffe0ff */
[----:B------:R-:W-:Y:S02]  /*1900*/  UIADD3 UR8, UPT, UPT, UR8, 0xd400, URZ ;  /* 0x0000d40008087890 */ /* 0x000fe4000fffe0ff */
[----:B------:R-:W-:Y:S01]  /*1910*/  UIADD3 UR16, UPT, UPT, UR16, 0x1, URZ ;  /* 0x0000000110107890 */ /* 0x000fe2000fffe0ff */
[----:B------:R-:W-:Y:S01]  /*1920*/  UMOV UR24, UR5 ;  /* 0x0000000500187c82 */ /* 0x000fe20008000000 */
[----:B------:R-:W-:Y:S02]  /*1930*/  UMOV UR17, UR6 ;  /* 0x0000000600117c82 */ /* 0x000fe40008000000 */
[----:B------:R-:W-:Y:S01]  /*1940*/  UISETP.NE.AND UP0, UPT, UR16, UR5, UPT ;  /* 0x000000051000728c */ /* 0x000fe2000bf05270 */
[----:B------:R1:W-:Y:S02]  /*1950*/  UTMALDG.3D [UR32], [UR26], desc[UR18] ;  /* 0x000012201a0075b4 */ /* 0x0003e40008011000 */
[----:B------:R1:W-:Y:S06]  /*1960*/  UTMALDG.3D [UR8], [UR20], desc[UR18] ;  /* 0x00001208140075b4 */ /* 0x0003ec0008011000 */
[----:B------:R-:W-:Y:S05]  /*1970*/  BRA.U UP0, `(.L_x_25) ;  /* 0xfffffffd00647547 */ /* 0x000fea000b83ffff */
.L_x_20:
[----:B-1----:R-:W-:Y:S01]  /*1980*/  ULEA UR8, UR6, UR4, 0x3 ;  /* 0x0000000406087291 */ /* 0x002fe2000f8e18ff */
[----:B------:R-:W-:Y:S01]  /*1990*/  SHF.L.U32 R2, R15, 0x1f, RZ ;  /* 0x0000001f0f027819 */ /* 0x000fe200000006ff */
[----:B------:R-:W-:Y:S01]  /*19a0*/  @!P1 SYNCS.ARRIVE.TRANS64.A1T0 RZ, [UR4+0x78], RZ ;  /* 0x000078ffffff99a7 */ /* 0x000fe20008100004 */
[----:B------:R-:W-:-:S06]  /*19b0*/  UISETP.GT.AND UP0, UPT, UR15, UR14, UPT ;  /* 0x0000000e0f00728c */ /* 0x000fcc000bf04270 */
[----:B--2---:R1:W2:Y:S03]  /*19c0*/  SYNCS.PHASECHK.TRANS64.TRYWAIT P0, [UR8+0x28], R2 ;  /* 0x00002802ff0075a7 */ /* 0x0042a60008001108 */
[----:B------:R-:W-:Y:S05]  /*19d0*/  BRA.U !UP0, `(.L_x_26) ;  /* 0x0000000108a87547 */ /* 0x000fea000b800000 */
[----:B------:R-:W-:Y:S01]  /*19e0*/  UIADD3 UR21, UPT, UPT, UR7, UR24, URZ ;  /* 0x0000001807157290 */ /* 0x000fe2000fffe0ff */
[----:B------:R-:W-:-:S11]  /*19f0*/  UMOV UR25, UR6 ;  /* 0x0000000600197c82 */ /* 0x000fd60008000000 */
.L_x_31:
[----:B-1----:R-:W-:Y:S01]  /*1a00*/  ULEA UR17, UR25, UR4, 0x3 ;  /* 0x0000000419117291 */ /* 0x002fe2000f8e18ff */
[----:B--2---:R-:W-:Y:S01]  /*1a10*/  @!P5 MOV R3, 0x2000 ;  /* 0x000020000003d802 */ /* 0x004fe20000000f00 */
[----:B--2---:R-:W-:Y:S10]  /*1a20*/  @P0 BRA `(.L_x_27) ;  /* 0x00000000000c0947 */ /* 0x004ff40003800000 */
[----:B------:R-:W-:-:S04]  /*1a30*/  SHF.L.U32 R5, R15, 0x1f, RZ ;  /* 0x0000001f0f057819 */ /* 0x000fc800000006ff */
[----:B------:R-:W2:Y:S02]  /*1a40*/  SYNCS.PHASECHK.TRANS64.TRYWAIT P0, [UR17+0x28], R5 ;  /* 0x00002805ff0075a7 */ /* 0x000ea40008001111 */
[----:B--2---:R-:W-:Y:S05]  /*1a50*/  @!P0 BRA `(.L_x_28) ;  /* 0x0000006800288947 */ /* 0x004fea0003800000 */
.L_x_27:
[----:B------:R2:W-:Y:S01]  /*1a60*/  @!P5 SYNCS.ARRIVE.TRANS64 RZ, [UR17], R3 ;  /* 0x00000003ffffd9a7 */ /* 0x0005e20008000011 */
[----:B------:R-:W-:Y:S04]  /*1a70*/  BSSY.RECONVERGENT B0, `(.L_x_29) ;  /* 0x0000003000007945 */ /* 0x000fe80003800200 */
[----:B------:R-:W-:Y:S05]  /*1a80*/  @P4 BRA `(.L_x_30) ;  /* 0x0000000000044947 */ /* 0x000fea0003800000 */
[----:B------:R-:W-:Y:S05]  /*1a90*/  BPT.TRAP 0x1 ;  /* 0x000000040000795c */ /* 0x000fea0000300000 */
.L_x_30:
[----:B------:R-:W-:Y:S05]  /*1aa0*/  BSYNC.RECONVERGENT B0 ;  /* 0x0000000000007941 */ /* 0x000fea0003800200 */
.L_x_29:
        /* <DEDUP_REMOVED lines=20> */
[----:B------:R-:W-:Y:S01]  /*1bf0*/  UIADD3 UR8, UPT, UPT, UR8, 0xd400, URZ ;  /* 0x0000d40008087890 */ /* 0x000fe2000fffe0ff */
[----:B------:R-:W-:Y:S01]  /*1c00*/  UMOV UR9, UR17 ;  /* 0x0000001100097c82 */ /* 0x000fe20008000000 */
[----:B------:R-:W-:Y:S01]  /*1c10*/  UMOV UR10, UR18 ;  /* 0x00000012000a7c82 */ /* 0x000fe20008000000 */
[----:B------:R-:W-:Y:S01]  /*1c20*/  UIADD3 UR24, UPT, UPT, UR24, 0x1, URZ ;  /* 0x0000000118187890 */ /* 0x000fe2000fffe0ff */
[----:B------:R-:W-:-:S03]  /*1c30*/  UMOV UR25, UR6 ;  /* 0x0000000600197c82 */ /* 0x000fc60008000000 */
[----:B------:R1:W-:Y:S01]  /*1c40*/  UTMALDG.3D [UR16], [UR30], desc[UR26] ;  /* 0x00001a101e0075b4 */ /* 0x0003e20008011000 */
[----:B------:R-:W-:Y:S01]  /*1c50*/  UISETP.NE.AND UP0, UPT, UR24, UR21, UPT ;  /* 0x000000151800728c */ /* 0x000fe2000bf05270 */
[----:B------:R1:W-:Y:S08]  /*1c60*/  UTMALDG.3D [UR8], [UR28], desc[UR26] ;  /* 0x00001a081c0075b4 */ /* 0x0003f00008011000 */
[----:B------:R-:W-:Y:S05]  /*1c70*/  BRA.U UP0, `(.L_x_31) ;  /* 0xfffffffd00607547 */ /* 0x000fea000b83ffff */
.L_x_26:
[----:B-1----:R-:W-:Y:S01]  /*1c80*/  LEA R2, R14, UR4, 0x3 ;  /* 0x000000040e027c11 */ /* 0x002fe2000f8e18ff */
[----:B------:R-:W-:Y:S01]  /*1c90*/  NOP ;  /* 0x0000000000007918 */ /* 0x000fe20000000000 */
[----:B--2---:R-:W-:Y:S02]  /*1ca0*/  SHF.L.U32 R3, R12, 0x1f, RZ ;  /* 0x0000001f0c037819 */ /* 0x004fe400000006ff */
[----:B------:R-:W-:Y:S02]  /*1cb0*/  LEA R4, R14, UR4, 0x4 ;  /* 0x000000040e047c11 */ /* 0x000fe4000f8e20ff */
[----:B------:R-:W1:Y:S02]  /*1cc0*/  SYNCS.PHASECHK.TRANS64.TRYWAIT P0, [R2+URZ+0x80], R3 ;  /* 0x00008003020075a7 */ /* 0x000e6400080011ff */
[----:B-1----:R-:W-:Y:S05]  /*1cd0*/  @!P0 BRA `(.L_x_32) ;  /* 0x0000006400a08947 */ /* 0x002fea0003800000 */
.L_x_109:
[----:B------:R-:W2:Y:S01]  /*1ce0*/  LDS.128 R4, [R4+0x110] ;  /* 0x0001100004047984 */ /* 0x000ea20000000c00 */
[----:B---3--:R-:W-:Y:S01]  /*1cf0*/  ISETP.GE.AND P0, PT, R72, 0x1, PT ;  /* 0x000000014800780c */ /* 0x008fe20003f06270 */
[----:B-1----:R-:W-:Y:S01]  /*1d00*/  VIADD R2, R2, 0x90 ;  /* 0x0000009002027836 */ /* 0x002fe20000000000 */
[----:B------:R-:W-:Y:S01]  /*1d10*/  @!PT LDS RZ, [RZ] ;  /* 0x00000000fffff984 */ /* 0x000fe20000000800 */
[----:B------:R-:W-:Y:S01]  /*1d20*/  @!PT LDS RZ, [RZ] ;  /* 0x00000000fffff984 */ /* 0x000fe20000000800 */
[----:B------:R-:W-:Y:S01]  /*1d30*/  @!PT LDS RZ, [RZ] ;  /* 0x00000000fffff984 */ /* 0x000fe20000000800 */
[----:B------:R-:W-:Y:S01]  /*1d40*/  @!PT LDS RZ, [RZ] ;  /* 0x00000000fffff984 */ /* 0x000fe20000000800 */
[----:B------:R1:W-:Y:S06]  /*1d50*/  MEMBAR.ALL.CTA ;  /* 0x0000000000007992 */ /* 0x0003ec0000008000 */
[----:B-1----:R-:W1:Y:S01]  /*1d60*/  FENCE.VIEW.ASYNC.S ;  /* 0x00000000000073c6 */ /* 0x002e620000000000 */
[----:B------:R-:W-:-:S04]  /*1d70*/  PRMT R2, RZ, 0x654, R2 ;  /* 0x00000654ff027816 */ /* 0x000fc80000000002 */
[----:B-1----:R1:W-:Y:S01]  /*1d80*/  SYNCS.ARRIVE.TRANS64.RED.A1T0 RZ, [R2+URZ], RZ ;  /* 0x000000ff02ff79a7 */ /* 0x0023e200081004ff */
[----:B--2---:R-:W-:-:S13]  /*1d90*/  LOP3.LUT P2, RZ, R6, 0x1, RZ, 0xc0, !PT ;  /* 0x0000000106ff7812 */ /* 0x004fda000784c0ff */
[----:B------:R-:W-:Y:S01]  /*1da0*/  @P2 SHF.R.U32.HI R3, RZ, 0x10, R5 ;  /* 0x00000010ff032819 */ /* 0x000fe20000011605 */
[----:B------:R-:W-:Y:S01]  /*1db0*/  VOTEU.ANY UP0, P2 ;  /* 0x0000000000ff7886 */ /* 0x000fe20001000100 */
[----:B------:R-:W-:Y:S02]  /*1dc0*/  @P2 MOV R13, R4 ;  /* 0x00000004000d2202 */ /* 0x000fe40000000f00 */
[----:B------:R-:W-:Y:S02]  /*1dd0*/  @P2 R2UR.BROADCAST UR8, R3 ;  /* 0x00000000030822ca */ /* 0x000fe400008e0000 */
[----:B------:R-:W-:-:S11]  /*1de0*/  @P2 LOP3.LUT R11, R5, 0xffff, RZ, 0xc0, !PT ;  /* 0x0000ffff050b2812 */ /* 0x000fd600078ec0ff */
[----:B------:R-:W-:Y:S01]  /*1df0*/  @UP0 UMOV UR36, UR8 ;  /* 0x0000000800240c82 */ /* 0x000fe20008000000 */
[----:B-1----:R-:W-:Y:S05]  /*1e00*/  @!P0 BRA `(.L_x_33) ;  /* 0x0000000000b88947 */ /* 0x002fea0003800000 */
[----:B------:R-:W4:Y:S01]  /*1e10*/  LDC.64 R4, c[0x0][0xb18] ;  /* 0x0002c600ff047b82 */ /* 0x000f220000000a00 */
[----:B------:R-:W-:-:S07]  /*1e20*/  ISETP.NE.AND P3, PT, R72, 0x1, PT ;  /* 0x000000014800780c */ /* 0x000fce0003f65270 */
[----:B------:R-:W1:Y:S08]  /*1e30*/  LDC.64 R6, c[0x0][0xb10] ;  /* 0x0002c400ff067b82 */ /* 0x000e700000000a00 */
[----:B------:R-:W2:Y:S08]  /*1e40*/  LDC R16, c[0x0][0xb20] ;  /* 0x0002c800ff107b82 */ /* 0x000eb00000000800 */
[----:B------:R-:W3:Y:S01]  /*1e50*/  LDC R18, c[0x0][0xb0c] ;  /* 0x0002c300ff127b82 */ /* 0x000ee20000000800 */
[----:B----4-:R-:W-:Y:S01]  /*1e60*/  IMAD.HI.U32 R17, R0, R5, RZ ;  /* 0x0000000500117227 */ /* 0x010fe200078e00ff */
[----:B------:R-:W-:-:S03]  /*1e70*/  ISETP.NE.AND P0, PT, R4, 0x1, PT ;  /* 0x000000010400780c */ /* 0x000fc60003f05270 */
[----:B------:R-:W-:-:S03]  /*1e80*/  IMAD.HI.U32 R5, R11, R5, RZ ;  /* 0x000000050b057227 */ /* 0x000fc600078e00ff */
[----:B------:R-:W4:Y:S01]  /*1e90*/  LDC.64 R2, c[0x0][0xb28] ;  /* 0x0002ca00ff027b82 */ /* 0x000f220000000a00 */
[----:B-1----:R-:W-:-:S04]  /*1ea0*/  IMAD.HI.U32 R20, R9, R6, RZ ;  /* 0x0000000609147227 */ /* 0x002fc800078e00ff */
[----:B------:R-:W-:Y:S01]  /*1eb0*/  IMAD.HI.U32 R22, R13, R6, RZ ;  /* 0x000000060d167227 */ /* 0x000fe200078e00ff */
[----:B------:R-:W-:Y:S02]  /*1ec0*/  SHF.R.U32.HI R20, RZ, R7, R20 ;  /* 0x00000007ff147219 */ /* 0x000fe40000011614 */
[-C--:B--2---:R-:W-:Y:S02]  /*1ed0*/  SHF.R.U32.HI R17, RZ, R16.reuse, R17 ;  /* 0x00000010ff117219 */ /* 0x084fe40000011611 */
[----:B------:R-:W-:Y:S02]  /*1ee0*/  SHF.R.U32.HI R16, RZ, R16, R5 ;  /* 0x00000010ff107219 */ /* 0x000fe40000011605 */
[----:B------:R-:W-:Y:S02]  /*1ef0*/  SEL R17, R0, R17, !P0 ;  /* 0x0000001100117207 */ /* 0x000fe40004000000 */
[----:B------:R-:W-:Y:S02]  /*1f00*/  SHF.R.U32.HI R22, RZ, R7, R22 ;  /* 0x00000007ff167219 */ /* 0x000fe40000011616 */
[----:B---3--:R-:W-:-:S02]  /*1f10*/  ISETP.NE.AND P1, PT, R18, 0x1, PT ;  /* 0x000000011200780c */ /* 0x008fc40003f25270 */
[----:B------:R-:W-:Y:S02]  /*1f20*/  SEL R5, R11, R16, !P0 ;  /* 0x000000100b057207 */ /* 0x000fe40004000000 */
[----:B------:R-:W-:Y:S02]  /*1f30*/  SEL R19, R9, R20, !P1 ;  /* 0x0000001409137207 */ /* 0x000fe40004800000 */
[----:B------:R-:W-:Y:S01]  /*1f40*/  SEL R7, R13, R22, !P1 ;  /* 0x000000160d077207 */ /* 0x000fe20004800000 */
[----:B----4-:R-:W-:-:S04]  /*1f50*/  IMAD.HI.U32 R20, R17, R2, RZ ;  /* 0x0000000211147227 */ /* 0x010fc800078e00ff */
[----:B------:R-:W-:Y:S01]  /*1f60*/  IMAD.HI.U32 R6, R19, R2, RZ ;  /* 0x0000000213067227 */ /* 0x000fe200078e00ff */
[----:B------:R-:W-:-:S04]  /*1f70*/  @P3 SHF.R.U32.HI R17, RZ, R3, R20 ;  /* 0x00000003ff113219 */ /* 0x000fc80000011614 */
        /* <DEDUP_REMOVED lines=8> */
[----:B------:R-:W-:-:S04]  /*2000*/  @!P0 IMAD.HI.U32 R16, R7, R2, RZ ;  /* 0x0000000207108227 */ /* 0x000fc800078e00ff */
[----:B------:R-:W-:Y:S01]  /*2010*/  IMAD.MOV R2, RZ, RZ, -R6 ;  /* 0x000000ffff027224 */ /* 0x000fe200078e0a06 */
[----:B------:R-:W-:-:S03]  /*2020*/  @!P0 SHF.R.U32.HI R16, RZ, R3, R16 ;  /* 0x00000003ff108219 */ /* 0x000fc60000011610 */
[----:B------:R-:W-:Y:S01]  /*2030*/  IMAD R2, R72, R2, R5 ;  /* 0x0000000248027224 */ /* 0x000fe200078e0205 */
[----:B------:R-:W-:Y:S02]  /*2040*/  @!P0 SEL R3, R7, R16, !P3 ;  /* 0x0000001007038207 */ /* 0x000fe40005800000 */
[----:B------:R-:W-:-:S03]  /*2050*/  IADD3 R16, PT, PT, -R5, RZ, RZ ;  /* 0x000000ff05107210 */ /* 0x000fc60007ffe1ff */
[--C-:B------:R-:W-:Y:S02]  /*2060*/  @!P0 IMAD.IADD R6, R6, 0x1, -R3.reuse ;  /* 0x0000000106068824 */ /* 0x100fe400078e0a03 */
[----:B------:R-:W-:Y:S01]  /*2070*/  @!P0 IMAD R3, R2, R19, R3 ;  /* 0x0000001302038224 */ /* 0x000fe200078e0203 */
[----:B------:R-:W-:Y:S01]  /*2080*/  IADD3 R2, PT, PT, -R7, RZ, RZ ;  /* 0x000000ff07027210 */ /* 0x000fe20007ffe1ff */
[----:B------:R-:W-:Y:S02]  /*2090*/  @!P0 IMAD R5, R72, R6, R7 ;  /* 0x0000000648058224 */ /* 0x000fe400078e0207 */
[----:B------:R-:W-:Y:S02]  /*20a0*/  IMAD R11, R4, R16, R11 ;  /* 0x00000010040b7224 */ /* 0x000fe400078e020b */
[----:B------:R-:W-:Y:S02]  /*20b0*/  @!P0 IMAD.MOV.U32 R7, RZ, RZ, R3 ;  /* 0x000000ffff078224 */ /* 0x000fe400078e0003 */
[----:B------:R-:W-:-:S02]  /*20c0*/  IMAD R2, R18, R2, R13 ;  /* 0x0000000212027224 */ /* 0x000fc400078e020d */
[----:B------:R-:W-:Y:S02]  /*20d0*/  IMAD R11, R5, R4, R11 ;  /* 0x00000004050b7224 */ /* 0x000fe400078e020b */
[----:B------:R-:W-:Y:S02]  /*20e0*/  IMAD R13, R7, R18, R2 ;  /* 0x00000012070d7224 */ /* 0x000fe400078e0202 */
.L_x_33:
[----:B------:R-:W1:Y:S02]  /*20f0*/  LDCU UR8, c[0x0][0xb30] ;  /* 0x00016600ff0877ac */ /* 0x000e640008000800 */
[----:B-1----:R-:W-:-:S09]  /*2100*/  UISETP.NE.AND UP0, UPT, UR8, 0x1, UPT ;  /* 0x000000010800788c */ /* 0x002fd2000bf05270 */
[----:B------:R-:W-:Y:S05]  /*2110*/  BRA.U UP0, `(.L_x_34) ;  /* 0x0000000100407547 */ /* 0x000fea000b800000 */
[----:B------:R-:W1:Y:S08]  /*2120*/  LDC.64 R4, c[0x0][0xb10] ;  /* 0x0002c400ff047b82 */ /* 0x000e700000000a00 */
[----:B------:R-:W2:Y:S08]  /*2130*/  LDC.64 R2, c[0x0][0xb18] ;  /* 0x0002c600ff027b82 */ /* 0x000eb00000000a00 */
[----:B------:R-:W3:Y:S08]  /*2140*/  LDC R6, c[0x0][0xb20] ;  /* 0x0002c800ff067b82 */ /* 0x000ef00000000800 */
[----:B------:R-:W4:Y:S01]  /*2150*/  LDC R16, c[0x0][0xb0c] ;  /* 0x0002c300ff107b82 */ /* 0x000f220000000800 */
[----:B-1----:R-:W-:-:S05]  /*2160*/  IMAD.HI.U32 R4, R13, R4, RZ ;  /* 0x000000040d047227 */ /* 0x002fca00078e00ff */
[----:B------:R-:W-:Y:S01]  /*2170*/  SHF.R.U32.HI R4, RZ, R5, R4 ;  /* 0x00000005ff047219 */ /* 0x000fe20000011604 */
[----:B--2---:R-:W-:Y:S01]  /*2180*/  IMAD.HI.U32 R3, R11, R3, RZ ;  /* 0x000000030b037227 */ /* 0x004fe200078e00ff */
[----:B------:R-:W-:-:S04]  /*2190*/  ISETP.NE.AND P0, PT, R2, 0x1, PT ;  /* 0x000000010200780c */ /* 0x000fc80003f05270 */
[----:B---3--:R-:W-:-:S04]  /*21a0*/  SHF.R.U32.HI R6, RZ, R6, R3 ;  /* 0x00000006ff067219 */ /* 0x008fc80000011603 */
[----:B------:R-:W-:Y:S02]  /*21b0*/  SEL R3, R11, R6, !P0 ;  /* 0x000000060b037207 */ /* 0x000fe40004000000 */
[----:B----4-:R-:W-:-:S04]  /*21c0*/  ISETP.NE.AND P1, PT, R16, 0x1, PT ;  /* 0x000000011000780c */ /* 0x010fc80003f25270 */
[----:B------:R-:W-:-:S05]  /*21d0*/  SEL R4, R13, R4, !P1 ;  /* 0x000000040d047207 */ /* 0x000fca0004800000 */
[----:B------:R-:W-:Y:S02]  /*21e0*/  IMAD.IADD R5, R3, 0x1, -R4 ;  /* 0x0000000103057824 */ /* 0x000fe400078e0a04 */
[----:B------:R-:W-:Y:S02]  /*21f0*/  IMAD.IADD R3, R4, 0x1, -R3 ;  /* 0x0000000104037824 */ /* 0x000fe400078e0a03 */
[----:B------:R-:W-:Y:S02]  /*2200*/  IMAD R13, R5, R16, R13 ;  /* 0x00000010050d7224 */ /* 0x000fe400078e020d */
[----:B------:R-:W-:-:S07]  /*2210*/  IMAD R11, R3, R2, R11 ;  /* 0x00000002030b7224 */ /* 0x000fce00078e020b */
.L_x_34:
[----:B------:R-:W-:Y:S01]  /*2220*/  VIADD R14, R14, 0x1 ;  /* 0x000000010e0e7836 */ /* 0x000fe20000000000 */
[----:B------:R-:W-:Y:S01]  /*2230*/  PLOP3.LUT P1, PT, PT, PT, PT, 0x80, 0x8 ;  /* 0x000000000008781c */ /* 0x000fe20003f2f070 */
[----:B------:R-:W-:Y:S02]  /*2240*/  IMAD.IADD R21, R13, 0x1, R152 ;  /* 0x000000010d157824 */ /* 0x000fe400078e0298 */
[----:B------:R-:W-:Y:S01]  /*2250*/  IMAD.IADD R20, R11, 0x1, R150 ;  /* 0x000000010b147824 */ /* 0x000fe200078e0296 */
[----:B------:R-:W-:-:S04]  /*2260*/  ISETP.NE.AND P0, PT, R14, 0x2, PT ;  /* 0x000000020e00780c */ /* 0x000fc80003f05270 */
[----:B------:R-:W-:Y:S02]  /*2270*/  SEL R3, RZ, 0x1, P0 ;  /* 0x00000001ff037807 */ /* 0x000fe40000000000 */
[----:B------:R-:W-:Y:S02]  /*2280*/  SEL R14, R14, RZ, P0 ;  /* 0x000000ff0e0e7207 */ /* 0x000fe40000000000 */
[----:B------:R-:W-:Y:S01]  /*2290*/  LOP3.LUT R12, R12, R3, RZ, 0x3c, !PT ;  /* 0x000000030c0c7212 */ /* 0x000fe200078e3cff */
[----:B------:R-:W-:Y:S06]  /*22a0*/  @P2 BRA `(.L_x_35) ;  /* 0xfffffff000a02947 */ /* 0x000fec000383ffff */
[----:B------:R-:W-:Y:S01]  /*22b0*/  UIADD3 UR4, UPT, UPT, UR4, 0x28, URZ ;  /* 0x0000002804047890 */ /* 0x000fe2000fffe0ff */
[----:B------:R-:W-:-:S03]  /*22c0*/  SHF.L.U32 R3, R15, 0x1f, RZ ;  /* 0x0000001f0f037819 */ /* 0x000fc600000006ff */
[----:B------:R-:W-:-:S09]  /*22d0*/  ULEA UR5, UR6, UR4, 0x3 ;  /* 0x0000000406057291 */ /* 0x000fd2000f8e18ff */
[----:B------:R-:W1:Y:S02]  /*22e0*/  SYNCS.PHASECHK.TRANS64.TRYWAIT P0, [UR5], R3 ;  /* 0x00000003ff0075a7 */ /* 0x000e640008001105 */
[----:B-1----:R-:W-:Y:S05]  /*22f0*/  @!P0 BRA `(.L_x_36) ;  /* 0x00000060002c8947 */ /* 0x002fea0003800000 */
.L_x_111:
[----:B------:R-:W-:-:S04]  /*2300*/  UIADD3 UR6, UPT, UPT, UR6, 0x1, URZ ;  /* 0x0000000106067890 */ /* 0x000fc8000fffe0ff */
[----:B------:R-:W-:-:S04]  /*2310*/  UISETP.NE.AND UP0, UPT, UR6, 0x5, UPT ;  /* 0x000000050600788c */ /* 0x000fc8000bf05270 */
[----:B------:R-:W-:Y:S02]  /*2320*/  USEL UR7, URZ, 0x1, UP0 ;  /* 0x00000001ff077887 */ /* 0x000fe40008000000 */
[----:B------:R-:W-:-:S04]  /*2330*/  USEL UR6, UR6, URZ, UP0 ;  /* 0x000000ff06067287 */ /* 0x000fc80008000000 */
[----:B------:R-:W-:Y:S01]  /*2340*/  ULEA UR5, UR6, UR4, 0x3 ;  /* 0x0000000406057291 */ /* 0x000fe2000f8e18ff */
[----:B------:R-:W-:-:S04]  /*2350*/  LOP3.LUT R2, R15, UR7, RZ, 0x3c, !PT ;  /* 0x000000070f027c12 */ /* 0x000fc8000f8e3cff */
[----:B-1----:R-:W-:-:S04]  /*2360*/  SHF.L.U32 R3, R2, 0x1f, RZ ;  /* 0x0000001f02037819 */ /* 0x002fc800000006ff */
[----:B------:R-:W1:Y:S02]  /*2370*/  SYNCS.PHASECHK.TRANS64.TRYWAIT P0, [UR5], R3 ;  /* 0x00000003ff0075a7 */ /* 0x000e640008001105 */
[----:B-1----:R-:W-:Y:S05]  /*2380*/  @!P0 BRA `(.L_x_37) ;  /* 0x0000006000208947 */ /* 0x002fea0003800000 */
.L_x_113:
        /* <DEDUP_REMOVED lines=9> */
.L_x_115:
        /* <DEDUP_REMOVED lines=9> */
.L_x_117:
[----:B------:R-:W-:-:S04]  /*24b0*/  UIADD3 UR6, UPT, UPT, UR6, 0x1, URZ ;  /* 0x0000000106067890 */ /* 0x000fc8000fffe0ff */
[----:B------:R-:W-:-:S04]  /*24c0*/  UISETP.NE.AND UP0, UPT, UR6, 0x5, UPT ;  /* 0x000000050600788c */ /* 0x000fc8000bf05270 */
[----:B------:R-:W-:Y:S02]  /*24d0*/  USEL UR5, URZ, 0x1, UP0 ;  /* 0x00000001ff057887 */ /* 0x000fe40008000000 */
[----:B------:R-:W-:-:S04]  /*24e0*/  USEL UR6, UR6, URZ, UP0 ;  /* 0x000000ff06067287 */ /* 0x000fc80008000000 */
[----:B------:R-:W-:Y:S01]  /*24f0*/  ULEA UR6, UR6, UR4, 0x3 ;  /* 0x0000000406067291 */ /* 0x000fe2000f8e18ff */
[----:B-1----:R-:W-:-:S04]  /*2500*/  LOP3.LUT R3, R2, UR5, RZ, 0x3c, !PT ;  /* 0x0000000502037c12 */ /* 0x002fc8000f8e3cff */
[----:B------:R-:W-:Y:S01]  /*2510*/  SHF.L.U32 R3, R3, 0x1f, RZ ;  /* 0x0000001f03037819 */ /* 0x000fe200000006ff */
[----:B----4-:R-:W-:-:S07]  /*2520*/  IMAD.U32 R0, RZ, RZ, UR6 ;  /* 0x00000006ff007e24 */ /* 0x010fce000f8e00ff */
.L_x_40:
[----:B-1----:R1:W2:Y:S02]  /*2530*/  SYNCS.PHASECHK.TRANS64.TRYWAIT P0, [R0+URZ], R3 ;  /* 0x00000003000075a7 */ /* 0x0022a400080011ff */
[----:B--2---:R-:W-:Y:S05]  /*2540*/  @!P0 NANOSLEEP.SYNCS 0x989680 ;  /* 0x009896800000895d */ /* 0x004fea0003900000 */
[----:B------:R-:W2:Y:S02]  /*2550*/  @!P0 SYNCS.PHASECHK.TRANS64 P0, [R0+URZ], R3 ;  /* 0x00000003000085a7 */ /* 0x000ea400080010ff */
[----:B--2---:R-:W-:Y:S05]  /*2560*/  @P0 EXIT ;  /* 0x000000000000094d */ /* 0x004fea0003800000 */
[----:B------:R-:W-:Y:S05]  /*2570*/  BRA `(.L_x_40) ;  /* 0xfffffffc00ec7947 */ /* 0x000fea000383ffff */
.L_x_17:
[----:B------:R-:W-:-:S04]  /*2580*/  UISETP.NE.AND UP1, UPT, UR37, URZ, UPT ;  /* 0x000000ff2500728c */ /* 0x000fc8000bf25270 */
[----:B------:R-:W-:-:S09]  /*2590*/  UISETP.NE.OR UP1, UPT, UR8, 0x1, UP1 ;  /* 0x000000010800788c */ /* 0x000fd20008f25670 */
[----:B------:R-:W-:Y:S05]  /*25a0*/  BRA.U UP1, `(.L_x_41) ;  /* 0x0000000501487547 */ /* 0x000fea000b800000 */
[----:B------:R-:W-:Y:S01]  /*25b0*/  ISETP.NE.AND P2, PT, R2, RZ, PT ;  /* 0x000000ff0200720c */ /* 0x000fe20003f45270 */
[----:B------:R-:W-:Y:S01]  /*25c0*/  IMAD.MOV.U32 R12, RZ, RZ, 0x1 ;  /* 0x00000001ff0c7424 */ /* 0x000fe200078e00ff */
[----:B------:R-:W-:Y:S02]  /*25d0*/  CS2R R10, SRZ ;  /* 0x00000000000a7805 */ /* 0x000fe4000001ff00 */
[----:B------:R-:W-:Y:S01]  /*25e0*/  CS2R R8, SRZ ;  /* 0x0000000000087805 */ /* 0x000fe2000001ff00 */
[----:B------:R-:W-:Y:S01]  /*25f0*/  UMOV UR4, 0x400 ;  /* 0x0000040000047882 */ /* 0x000fe20000000000 */
[----:B------:R-:W-:Y:S01]  /*2600*/  UMOV UR6, URZ ;  /* 0x000000ff00067c82 */ /* 0x000fe20008000000 */
[----:B------:R-:W-:-:S12]  /*2610*/  ULEA UR37, UR37, UR4, 0x18 ;  /* 0x0000000425257291 */ /* 0x000fd8000f8ec0ff */
.L_x_45:
[----:B------:R-:W-:Y:S02]  /*2620*/  LEA R0, R8, UR37, 0x3 ;  /* 0x0000002508007c11 */ /* 0x000fe4000f8e18ff */
[----:B------:R-:W-:-:S03]  /*2630*/  SHF.L.U32 R5, R9, 0x1f, RZ ;  /* 0x0000001f09057819 */ /* 0x000fc600000006ff */
[----:B------:R-:W-:Y:S01]  /*2640*/  VIADD R4, R0, 0xf0 ;  /* 0x000000f000047836 */ /* 0x000fe20000000000 */
[----:B------:R-:W1:Y:S02]  /*2650*/  SYNCS.PHASECHK.TRANS64.TRYWAIT P0, [R0+URZ+0xe0], R5 ;  /* 0x0000e005000075a7 */ /* 0x000e6400080011ff */
[----:B-1----:R-:W-:Y:S05]  /*2660*/  @!P0 BRA `(.L_x_42) ;  /* 0x0000005c00b08947 */ /* 0x002fea0003800000 */
.L_x_118:
[----:B------:R-:W-:Y:S01]  /*2670*/  ULEA UR5, UR6, UR37, 0x3 ;  /* 0x0000002506057291 */ /* 0x000fe2000f8e18ff */
[----:B------:R-:W-:Y:S02]  /*2680*/  PRMT R4, RZ, 0x654, R4 ;  /* 0x00000654ff047816 */ /* 0x000fe40000000004 */
[----:B-1----:R-:W-:Y:S01]  /*2690*/  SHF.L.U32 R5, R12, 0x1f, RZ ;  /* 0x0000001f0c057819 */ /* 0x002fe200000006ff */
[----:B------:R-:W-:Y:S01]  /*26a0*/  UIADD3 UR4, UPT, UPT, UR5, 0x80, URZ ;  /* 0x0000008005047890 */ /* 0x000fe2000fffe0ff */
[----:B------:R1:W-:Y:S05]  /*26b0*/  SYNCS.ARRIVE.TRANS64.RED.A1T0 RZ, [R4+URZ], RZ ;  /* 0x000000ff04ff79a7 */ /* 0x0003ea00081004ff */
[----:B------:R-:W-:Y:S01]  /*26c0*/  IMAD.U32 R7, RZ, RZ, UR4 ;  /* 0x00000004ff077e24 */ /* 0x000fe2000f8e00ff */
[----:B------:R-:W2:Y:S04]  /*26d0*/  SYNCS.PHASECHK.TRANS64.TRYWAIT P0, [UR5+0x90], R5 ;  /* 0x00009005ff0075a7 */ /* 0x000ea80008001105 */
[----:B------:R-:W-:Y:S01]  /*26e0*/  PRMT R6, R2, 0x654, R7 ;  /* 0x0000065402067816 */ /* 0x000fe20000000007 */
[----:B-1----:R-:W-:Y:S01]  /*26f0*/  @!P2 IMAD.MOV.U32 R4, RZ, RZ, 0x10 ;  /* 0x00000010ff04a424 */ /* 0x002fe200078e00ff */
[----:B--2---:R-:W-:Y:S06]  /*2700*/  @!P0 BRA `(.L_x_43) ;  /* 0x0000005c009c8947 */ /* 0x004fec0003800000 */
.L_x_120:
[----:B------:R-:W-:Y:S01]  /*2710*/  ULEA UR4, UR6, UR37, 0x4 ;  /* 0x0000002506047291 */ /* 0x000fe2000f8e20ff */
[----:B------:R-:W-:Y:S01]  /*2720*/  SEL R3, R6, R3, !P2 ;  /* 0x0000000306037207 */ /* 0x000fe20005000000 */
[----:B------:R-:W-:Y:S01]  /*2730*/  UIADD3 UR5, UPT, UPT, UR5, 0x80, URZ ;  /* 0x0000008005057890 */ /* 0x000fe2000fffe0ff */
[----:B-1----:R-:W-:Y:S01]  /*2740*/  LEA R0, R11, UR37, 0x3 ;  /* 0x000000250b007c11 */ /* 0x002fe2000f8e18ff */
[----:B------:R-:W-:Y:S01]  /*2750*/  UIADD3 UR4, UPT, UPT, UR4, 0x110, URZ ;  /* 0x0000011004047890 */ /* 0x000fe2000fffe0ff */
[----:B------:R-:W-:Y:S01]  /*2760*/  SHF.L.U32 R5, R10, 0x1f, RZ ;  /* 0x0000001f0a057819 */ /* 0x000fe200000006ff */
[----:B------:R1:W-:Y:S01]  /*2770*/  @!P2 SYNCS.ARRIVE.TRANS64.RED RZ, [R3+URZ], R4 ;  /* 0x0000000403ffa9a7 */ /* 0x0003e200080004ff */
[----:B------:R-:W-:Y:S01]  /*2780*/  UIADD3 UR6, UPT, UPT, UR6, 0x1, URZ ;  /* 0x0000000106067890 */ /* 0x000fe2000fffe0ff */
[----:B------:R-:W-:-:S03]  /*2790*/  VIADD R8, R8, 0x1 ;  /* 0x0000000108087836 */ /* 0x000fc60000000000 */
[----:B------:R-:W-:Y:S02]  /*27a0*/  UISETP.NE.AND UP0, UPT, UR6, 0x2, UPT ;  /* 0x000000020600788c */ /* 0x000fe4000bf05270 */
[----:B------:R-:W-:Y:S06]  /*27b0*/  UGETNEXTWORKID.BROADCAST [UR4], [UR5] ;  /* 0x00000000040073ca */ /* 0x000fec0008000100 */
[----:B------:R-:W-:Y:S01]  /*27c0*/  USEL UR4, URZ, 0x1, UP0 ;  /* 0x00000001ff047887 */ /* 0x000fe20008000000 */
[----:B------:R-:W-:Y:S01]  /*27d0*/  ISETP.NE.AND P0, PT, R8, 0x2, PT ;  /* 0x000000020800780c */ /* 0x000fe20003f05270 */
[----:B------:R-:W-:Y:S01]  /*27e0*/  USEL UR6, UR6, URZ, UP0 ;  /* 0x000000ff06067287 */ /* 0x000fe20008000000 */
[----:B------:R-:W2:Y:S03]  /*27f0*/  SYNCS.PHASECHK.TRANS64.TRYWAIT P1, [R0+URZ+0x80], R5 ;  /* 0x00008005000075a7 */ /* 0x000ea600080211ff */
[----:B------:R-:W-:Y:S01]  /*2800*/  LOP3.LUT R12, R12, UR4, RZ, 0x3c, !PT ;  /* 0x000000040c0c7c12 */ /* 0x000fe2000f8e3cff */
[----:B-12---:R-:W-:Y:S07]  /*2810*/  @!P1 BRA `(.L_x_44) ;  /* 0x0000005c00709947 */ /* 0x006fee0003800000 */
.L_x_121:
[C---:B------:R-:W-:Y:S01]  /*2820*/  LEA R4, R11.reuse, UR37, 0x4 ;  /* 0x000000250b047c11 */ /* 0x040fe2000f8e20ff */
[----:B-1----:R-:W-:Y:S01]  /*2830*/  VIADD R0, R0, 0x90 ;  /* 0x0000009000007836 */ /* 0x002fe20000000000 */
[----:B------:R-:W-:Y:S01]  /*2840*/  SEL R8, R8, RZ, P0 ;  /* 0x000000ff08087207 */ /* 0x000fe20000000000 */
[----:B------:R-:W-:-:S03]  /*2850*/  VIADD R11, R11, 0x1 ;  /* 0x000000010b0b7836 */ /* 0x000fc60000000000 */
[----:B------:R-:W1:Y:S01]  /*2860*/  LDS.128 R4, [R4+0x110] ;  /* 0x0001100004047984 */ /* 0x000e620000000c00 */
[----:B------:R-:W-:Y:S02]  /*2870*/  PRMT R0, RZ, 0x654, R0 ;  /* 0x00000654ff007816 */ /* 0x000fe40000000000 */
[C---:B------:R-:W-:Y:S01]  /*2880*/  ISETP.NE.AND P1, PT, R11.reuse, 0x2, PT ;  /* 0x000000020b00780c */ /* 0x040fe20003f25270 */
[----:B------:R-:W-:Y:S01]  /*2890*/  @!PT LDS RZ, [RZ] ;  /* 0x00000000fffff984 */ /* 0x000fe20000000800 */
[----:B------:R-:W-:Y:S01]  /*28a0*/  @!PT LDS RZ, [RZ] ;  /* 0x00000000fffff984 */ /* 0x000fe20000000800 */
[----:B------:R-:W-:Y:S01]  /*28b0*/  @!PT LDS RZ, [RZ] ;  /* 0x00000000fffff984 */ /* 0x000fe20000000800 */
[----:B------:R-:W-:Y:S01]  /*28c0*/  @!PT LDS RZ, [RZ] ;  /* 0x00000000fffff984 */ /* 0x000fe20000000800 */
[----:B------:R2:W-:Y:S06]  /*28d0*/  MEMBAR.ALL.CTA ;  /* 0x0000000000007992 */ /* 0x0005ec0000008000 */
[----:B--2---:R-:W2:Y:S01]  /*28e0*/  FENCE.VIEW.ASYNC.S ;  /* 0x00000000000073c6 */ /* 0x004ea20000000000 */
[----:B------:R-:W-:Y:S01]  /*28f0*/  SEL R11, R11, RZ, P1 ;  /* 0x000000ff0b0b7207 */ /* 0x000fe20000800000 */
[----:B--2---:R2:W-:Y:S01]  /*2900*/  SYNCS.ARRIVE.TRANS64.RED.A1T0 RZ, [R0+URZ], RZ ;  /* 0x000000ff00ff79a7 */ /* 0x0045e200081004ff */
[----:B-1----:R-:W-:-:S02]  /*2910*/  LOP3.LUT P3, RZ, R6, 0x1, RZ, 0xc0, !PT ;  /* 0x0000000106ff7812 */ /* 0x002fc4000786c0ff */
[----:B------:R-:W-:-:S04]  /*2920*/  SEL R5, RZ, 0x1, P1 ;  /* 0x00000001ff057807 */ /* 0x000fc80000800000 */
[----:B------:R-:W-:Y:S02]  /*2930*/  LOP3.LUT R10, R10, R5, RZ, 0x3c, !PT ;  /* 0x000000050a0a7212 */ /* 0x000fe400078e3cff */
[----:B--2---:R-:W-:-:S04]  /*2940*/  SEL R0, RZ, 0x1, P0 ;  /* 0x00000001ff007807 */ /* 0x004fc80000000000 */
[----:B------:R-:W-:Y:S01]  /*2950*/  LOP3.LUT R9, R9, R0, RZ, 0x3c, !PT ;  /* 0x0000000009097212 */ /* 0x000fe200078e3cff */
[----:B------:R-:W-:Y:S06]  /*2960*/  @P3 BRA `(.L_x_45) ;  /* 0xfffffffc002c3947 */ /* 0x000fec000383ffff */
[----:B------:R-:W-:Y:S01]  /*2970*/  ULEA UR5, UR6, UR37, 0x3 ;  /* 0x0000002506057291 */ /* 0x000fe2000f8e18ff */
[----:B------:R-:W-:-:S08]  /*2980*/  SHF.L.U32 R3, R12, 0x1f, RZ ;  /* 0x0000001f0c037819 */ /* 0x000fd000000006ff */
[----:B------:R-:W1:Y:S02]  /*2990*/  SYNCS.PHASECHK.TRANS64 P0, [UR5+0x90], R3 ;  /* 0x00009003ff0075a7 */ /* 0x000e640008001005 */
[----:B-1----:R-:W-:Y:S05]  /*29a0*/  @P0 BRA `(.L_x_46) ;  /* 0x0000000000080947 */ /* 0x002fea0003800000 */
[----:B------:R-:W1:Y:S02]  /*29b0*/  SYNCS.PHASECHK.TRANS64.TRYWAIT P0, [UR5+0x90], R3 ;  /* 0x00009003ff0075a7 */ /* 0x000e640008001105 */
[----:B-1----:R-:W-:Y:S05]  /*29c0*/  @!P0 BRA `(.L_x_47) ;  /* 0x0000005c00188947 */ /* 0x002fea0003800000 */
.L_x_46:
[----:B------:R-:W-:-:S04]  /*29d0*/  UIADD3 UR4, UPT, UPT, UR6, 0x1, URZ ;  /* 0x0000000106047890 */ /* 0x000fc8000fffe0ff */
[----:B------:R-:W-:-:S04]  /*29e0*/  UISETP.NE.AND UP0, UPT, UR4, 0x2, UPT ;  /* 0x000000020400788c */ /* 0x000fc8000bf05270 */
[----:B------:R-:W-:Y:S02]  /*29f0*/  USEL UR7, URZ, 0x1, UP0 ;  /* 0x00000001ff077887 */ /* 0x000fe40008000000 */
[----:B------:R-:W-:-:S04]  /*2a00*/  USEL UR4, UR4, URZ, UP0 ;  /* 0x000000ff04047287 */ /* 0x000fc80008000000 */
[----:B------:R-:W-:Y:S01]  /*2a10*/  ULEA UR4, UR4, UR37, 0x3 ;  /* 0x0000002504047291 */ /* 0x000fe2000f8e18ff */
[----:B-1----:R-:W-:-:S04]  /*2a20*/  LOP3.LUT R3, R12, UR7, RZ, 0x3c, !PT ;  /* 0x000000070c037c12 */ /* 0x002fc8000f8e3cff */
[----:B------:R-:W-:-:S04]  /*2a30*/  SHF.L.U32 R0, R3, 0x1f, RZ ;  /* 0x0000001f03007819 */ /* 0x000fc800000006ff */
[----:B------:R-:W1:Y:S02]  /*2a40*/  SYNCS.PHASECHK.TRANS64 P0, [UR4+0x90], R0 ;  /* 0x00009000ff0075a7 */ /* 0x000e640008001004 */
[----:B-1----:R-:W-:Y:S05]  /*2a50*/  @P0 EXIT ;  /* 0x000000000000094d */ /* 0x002fea0003800000 */
[----:B------:R-:W-:Y:S02]  /*2a60*/  SHF.L.U32 R3, R3, 0x1f, RZ ;  /* 0x0000001f03037819 */ /* 0x000fe400000006ff */
[----:B------:R-:W-:-:S07]  /*2a70*/  MOV R0, UR4 ;  /* 0x0000000400007c02 */ /* 0x000fce0008000f00 */
.L_x_48:
[----:B-1----:R1:W2:Y:S02]  /*2a80*/  SYNCS.PHASECHK.TRANS64.TRYWAIT P0, [R0+URZ+0x90], R3 ;  /* 0x00009003000075a7 */ /* 0x0022a400080011ff */
[----:B--2---:R-:W-:Y:S05]  /*2a90*/  @!P0 NANOSLEEP.SYNCS 0x989680 ;  /* 0x009896800000895d */ /* 0x004fea0003900000 */
[----:B------:R-:W2:Y:S02]  /*2aa0*/  @!P0 SYNCS.PHASECHK.TRANS64 P0, [R0+URZ+0x90], R3 ;  /* 0x00009003000085a7 */ /* 0x000ea400080010ff */
[----:B--2---:R-:W-:Y:S05]  /*2ab0*/  @P0 EXIT ;  /* 0x000000000000094d */ /* 0x004fea0003800000 */
[----:B------:R-:W-:Y:S05]  /*2ac0*/  BRA `(.L_x_48) ;  /* 0xfffffffc00ec7947 */ /* 0x000fea000383ffff */
.L_x_41:
[----:B------:R-:W-:-:S09]  /*2ad0*/  UISETP.NE.AND UP1, UPT, UR8, URZ, UPT ;  /* 0x000000ff0800728c */ /* 0x000fd2000bf25270 */
[----:B------:R-:W-:Y:S05]  /*2ae0*/  BRA.U UP1, `(.L_x_49) ;  /* 0x0000000d01607547 */ /* 0x000fea000b800000 */
[----:B------:R-:W-:Y:S01]  /*2af0*/  UMOV UR4, 0x40 ;  /* 0x0000004000047882 */ /* 0x000fe20000000000 */
[----:B------:R-:W-:Y:S01]  /*2b00*/  NOP ;  /* 0x0000000000007918 */ /* 0x000fe20000000000 */
[----:B------:R-:W-:Y:S01]  /*2b10*/  ULEA UR4, UR37, UR4, 0x18 ;  /* 0x0000000425047291 */ /* 0x000fe2000f8ec0ff */
[----:B------:R-:W-:Y:S02]  /*2b20*/  UMOV UR5, 0x400 ;  /* 0x0000040000057882 */ /* 0x000fe40000000000 */
[----:B------:R-:W-:-:S06]  /*2b30*/  ULEA UR37, UR37, UR5, 0x18 ;  /* 0x0000000525257291 */ /* 0x000fcc000f8ec0ff */
[----:B------:R-:W1:Y:S02]  /*2b40*/  LDS.U8 R0, [UR4+0x1c] ;  /* 0x00001c04ff007984 */ /* 0x000e640008000000 */
[----:B-1----:R-:W-:-:S13]  /*2b50*/  ISETP.NE.AND P0, PT, R0, RZ, PT ;  /* 0x000000ff0000720c */ /* 0x002fda0003f05270 */
[----:B------:R-:W-:Y:S05]  /*2b60*/  @P0 BRA `(.L_x_50) ;  /* 0x0000000000580947 */ /* 0x000fea0003800000 */
[----:B------:R-:W-:-:S13]  /*2b70*/  ELECT P0, URZ, PT ;  /* 0x0000000000ff782f */ /* 0x000fda0003800000 */
[----:B------:R-:W-:Y:S05]  /*2b80*/  @!P0 BRA `(.L_x_51) ;  /* 0x0000000000608947 */ /* 0x000fea0003800000 */
[----:B------:R-:W-:Y:S01]  /*2b90*/  UMOV UR5, 0x10 ;  /* 0x0000001000057882 */ /* 0x000fe20000000000 */
[----:B------:R-:W-:Y:S01]  /*2ba0*/  HFMA2 R0, -RZ, RZ, 0, 5.9604644775390625e-08 ;  /* 0x00000001ff007431 */ /* 0x000fe200000001ff */
[----:B------:R-:W-:-:S03]  /*2bb0*/  MOV R2, 0xffff ;  /* 0x0000ffff00027802 */ /* 0x000fc60000000f00 */
[----:B------:R-:W-:Y:S04]  /*2bc0*/  DEPBAR.LE SB1, 0x36 ;  /* 0x00009d800000791a */ /* 0x000fe80000000000 */
[----:B------:R-:W1:Y:S02]  /*2bd0*/  UTCATOMSWS.FIND_AND_SET.ALIGN UP0, UR5, UR5 ;  /* 0x00000005000575e3 */ /* 0x000e640008000800 */
[----:B-1----:R-:W-:Y:S01]  /*2be0*/  MOV R3, UR5 ;  /* 0x0000000500037c02 */ /* 0x002fe20008000f00 */
[----:B------:R-:W-:Y:S06]  /*2bf0*/  BRA.U UP0, `(.L_x_52) ;  /* 0x0000000100187547 */ /* 0x000fec000b800000 */
.L_x_53:
[----:B------:R-:W-:Y:S05]  /*2c00*/  NANOSLEEP 0x64 ;  /* 0x000000640000795d */ /* 0x000fea0003800000 */
[----:B------:R-:W-:-:S05]  /*2c10*/  UMOV UR5, 0x10 ;  /* 0x0000001000057882 */ /* 0x000fca0000000000 */
[----:B------:R-:W-:Y:S04]  /*2c20*/  DEPBAR.LE SB1, 0x36 ;  /* 0x00009d800000791a */ /* 0x000fe80000000000 */
[----:B------:R-:W1:Y:S02]  /*2c30*/  UTCATOMSWS.FIND_AND_SET.ALIGN UP0, UR5, UR5 ;  /* 0x00000005000575e3 */ /* 0x000e640008000800 */
[----:B-1----:R-:W-:Y:S01]  /*2c40*/  MOV R3, UR5 ;  /* 0x0000000500037c02 */ /* 0x002fe20008000f00 */
[----:B------:R-:W-:Y:S05]  /*2c50*/  BRA.U !UP0, `(.L_x_53) ;  /* 0xfffffffd08e87547 */ /* 0x000fea000b83ffff */
.L_x_52:
[-C--:B------:R-:W-:Y:S02]  /*2c60*/  SHF.L.U32 R2, R2, R3.reuse, RZ ;  /* 0x0000000302027219 */ /* 0x080fe400000006ff */
[----:B------:R-:W-:Y:S01]  /*2c70*/  SHF.L.U32 R0, R0, R3, RZ ;  /* 0x0000000300007219 */ /* 0x000fe200000006ff */
[----:B------:R-:W-:Y:S02]  /*2c80*/  IMAD.SHL.U32 R3, R3, 0x20, RZ ;  /* 0x0000002003037824 */ /* 0x000fe400078e00ff */
[----:B------:R1:W-:Y:S04]  /*2c90*/  ATOMS.OR RZ, [UR4+0x14], R2 ;  /* 0x00001402ffff798c */ /* 0x0003e8000b000004 */
[----:B------:R1:W-:Y:S04]  /*2ca0*/  ATOMS.OR RZ, [UR4+0x18], R0 ;  /* 0x00001800ffff798c */ /* 0x0003e8000b000004 */
[----:B------:R1:W-:Y:S01]  /*2cb0*/  STS [UR37+0x130], R3 ;  /* 0x00013003ff007988 */ /* 0x0003e20008000825 */
[----:B------:R-:W-:Y:S05]  /*2cc0*/  BRA `(.L_x_51) ;  /* 0x0000000000107947 */ /* 0x000fea0003800000 */
.L_x_50:
[----:B------:R-:W-:Y:S02]  /*2cd0*/  MOV R0, 0xffffffff ;  /* 0xffffffff00007802 */ /* 0x000fe40000000f00 */
[----:B------:R-:W-:-:S03]  /*2ce0*/  MOV R2, 0x2d10 ;  /* 0x00002d1000027802 */ /* 0x000fc60000000f00 */
[----:B------:R1:W-:Y:S04]  /*2cf0*/  STS [UR37+0x130], R0 ;  /* 0x00013000ff007988 */ /* 0x0003e80008000825 */
[----:B-1-3-5:R-:W-:Y:S05]  /*2d00*/  CALL.REL.NOINC `($__internal_1_$__cuda_sm10x_tcgen05_guardrail_trap_phase_invalid_during_alloc) ;  /* 0x0000005c00d47944 */ /* 0x02afea0003c00000 */
.L_x_51:
[----:B------:R-:W-:Y:S05]  /*2d10*/  WARPSYNC.ALL ;  /* 0x0000000000007948 */ /* 0x000fea0003800000 */
[----:B------:R-:W2:Y:S01]  /*2d20*/  S2UR UR6, SR_CgaCtaId ;  /* 0x00000000000679c3 */ /* 0x000ea20000008800 */
[----:B------:R-:W-:Y:S01]  /*2d30*/  UMOV UR4, 0x400 ;  /* 0x0000040000047882 */ /* 0x000fe20000000000 */
[----:B------:R-:W-:-:S06]  /*2d40*/  NOP ;  /* 0x0000000000007918 */ /* 0x000fcc0000000000 */
[----:B------:R-:W-:Y:S06]  /*2d50*/  BAR.ARV 0x6, 0xa0 ;  /* 0x0182800000007b1d */ /* 0x000fec0000002000 */
[----:B------:R-:W4:Y:S01]  /*2d60*/  LDCU UR7, c[0x0][0x38c] ;  /* 0x00007180ff0777ac */ /* 0x000f220008000800 */
[----:B------:R-:W-:Y:S01]  /*2d70*/  IMAD.MOV.U32 R11, RZ, RZ, 0x1 ;  /* 0x00000001ff0b7424 */ /* 0x000fe200078e00ff */
[----:B------:R-:W-:Y:S01]  /*2d80*/  CS2R R8, SRZ ;  /* 0x0000000000087805 */ /* 0x000fe2000001ff00 */
[----:B------:R-:W-:Y:S01]  /*2d90*/  IMAD.MOV.U32 R10, RZ, RZ, RZ ;  /* 0x000000ffff0a7224 */ /* 0x000fe200078e00ff */
[----:B------:R-:W-:Y:S01]  /*2da0*/  UMOV UR18, URZ ;  /* 0x000000ff00127c82 */ /* 0x000fe20008000000 */
[----:B------:R-:W-:Y:S01]  /*2db0*/  UMOV UR17, URZ ;  /* 0x000000ff00117c82 */ /* 0x000fe20008000000 */
[----:B------:R-:W-:Y:S01]  /*2dc0*/  UMOV UR20, 0x0 ;  /* 0x0000000000147882 */ /* 0x000fe20000000000 */
[----:B------:R-:W-:Y:S01]  /*2dd0*/  UMOV UR21, 0x82004a0 ;  /* 0x082004a000157882 */ /* 0x000fe20000000000 */
[----:B--2---:R-:W-:Y:S01]  /*2de0*/  ULEA UR6, UR6, UR4, 0x18 ;  /* 0x0000000406067291 */ /* 0x004fe2000f8ec0ff */
[----:B------:R-:W2:Y:S03]  /*2df0*/  LDCU UR4, c[0x0][0x38c] ;  /* 0x00007180ff0477ac */ /* 0x000ea60008000800 */
[----:B------:R-:W-:-:S02]  /*2e00*/  UIADD3 UR11, UPT, UPT, UR6, 0x8400, URZ ;  /* 0x00008400060b7890 */ /* 0x000fc4000fffe0ff */
[----:B----4-:R-:W-:-:S03]  /*2e10*/  UIADD3 UR7, UPT, UPT, UR7, 0x1f, URZ ;  /* 0x0000001f07077890 */ /* 0x010fc6000fffe0ff */
[----:B-1----:R-:W1:Y:S01]  /*2e20*/  LDS R0, [UR6+0x130] ;  /* 0x00013006ff007984 */ /* 0x002e620008000800 */
[----:B------:R-:W-:Y:S02]  /*2e30*/  UIADD3 UR12, UPT, UPT, UR6, 0xd400, URZ ;  /* 0x0000d400060c7890 */ /* 0x000fe4000fffe0ff */
[----:B------:R-:W-:Y:S02]  /*2e40*/  USHF.R.S32.HI UR5, URZ, 0x1f, UR7 ;  /* 0x0000001fff057899 */ /* 0x000fe40008011407 */
[----:B------:R-:W-:Y:S02]  /*2e50*/  USHF.R.U32.HI UR11, URZ, 0x4, UR11 ;  /* 0x00000004ff0b7899 */ /* 0x000fe4000801160b */
[----:B------:R-:W-:Y:S02]  /*2e60*/  ULEA.HI UR5, UR5, UR7, URZ, 0x5 ;  /* 0x0000000705057291 */ /* 0x000fe4000f8f28ff */
[----:B------:R-:W-:Y:S02]  /*2e70*/  USHF.R.U32.HI UR12, URZ, 0x4, UR12 ;  /* 0x00000004ff0c7899 */ /* 0x000fe4000801160c */
[----:B------:R-:W-:-:S02]  /*2e80*/  USHF.R.S32.HI UR5, URZ, 0x5, UR5 ;  /* 0x00000005ff057899 */ /* 0x000fc40008011405 */
[----:B------:R-:W-:Y:S02]  /*2e90*/  ULOP3.LUT UR11, UR11, 0x3fff, URZ, 0xc0, !UPT ;  /* 0x00003fff0b0b7892 */ /* 0x000fe4000f8ec0ff */
[----:B------:R-:W-:Y:S02]  /*2ea0*/  UISETP.LT.AND UP0, UPT, UR5, 0x1, UPT ;  /* 0x000000010500788c */ /* 0x000fe4000bf01270 */
[----:B------:R-:W-:Y:S02]  /*2eb0*/  ULOP3.LUT UR12, UR12, 0x3fff, URZ, 0xc0, !UPT ;  /* 0x00003fff0c0c7892 */ /* 0x000fe4000f8ec0ff */
[----:B------:R-:W-:Y:S02]  /*2ec0*/  USEL UR10, UR5, 0x1, !UP0 ;  /* 0x00000001050a7887 */ /* 0x000fe4000c000000 */
[----:B------:R-:W-:Y:S02]  /*2ed0*/  ULOP3.LUT UR11, UR11, 0x10000, URZ, 0xfc, !UPT ;  /* 0x000100000b0b7892 */ /* 0x000fe4000f8efcff */
[----:B------:R-:W-:-:S02]  /*2ee0*/  ULOP3.LUT UR12, UR12, 0x10000, URZ, 0xfc, !UPT ;  /* 0x000100000c0c7892 */ /* 0x000fc4000f8efcff */
[----:B------:R-:W-:Y:S02]  /*2ef0*/  UIADD3 UR10, UPT, UPT, -UR10, URZ, URZ ;  /* 0x000000ff0a0a7290 */ /* 0x000fe4000fffe1ff */
[----:B--2---:R-:W-:Y:S01]  /*2f00*/  UISETP.GE.AND UP3, UPT, UR4, 0x1, UPT ;  /* 0x000000010400788c */ /* 0x004fe2000bf66270 */
[----:B-1----:R-:W-:-:S15]  /*2f10*/  R2UR UR19, R0 ;  /* 0x00000000001372ca */ /* 0x002fde00000e0000 */
.L_x_60:
[----:B------:R-:W-:Y:S02]  /*2f20*/  LEA R0, R10, UR6, 0x3 ;  /* 0x000000060a007c11 */ /* 0x000fe4000f8e18ff */
[----:B------:R-:W-:Y:S02]  /*2f30*/  SHF.L.U32 R5, R9, 0x1f, RZ ;  /* 0x0000001f09057819 */ /* 0x000fe400000006ff */
[----:B------:R-:W-:Y:S01]  /*2f40*/  PLOP3.LUT P0, PT, PT, PT, UP3, 0x80, 0x8 ;  /* 0x000000000008781c */ /* 0x000fe20003f0f038 */
[----:B------:R-:W-:Y:S01]  /*2f50*/  VIADD R3, R0, 0x90 ;  /* 0x0000009000037836 */ /* 0x000fe20000000000 */
[----:B-1----:R-:W1:Y:S02]  /*2f60*/  SYNCS.PHASECHK.TRANS64.TRYWAIT P1, [R0+URZ+0x80], R5 ;  /* 0x00008005000075a7 */ /* 0x002e6400080211ff */
[----:B-1--4-:R-:W-:Y:S09]  /*2f70*/  @!P1 BRA `(.L_x_54) ;  /* 0x0000005400c49947 */ /* 0x012ff20003800000 */
.L_x_123:
[----:B------:R-:W-:Y:S01]  /*2f80*/  LEA R4, R10, UR6, 0x4 ;  /* 0x000000060a047c11 */ /* 0x000fe2000f8e20ff */
[----:B------:R-:W-:Y:S01]  /*2f90*/  @UP3 ULEA UR4, UR17, UR6, 0x3 ;  /* 0x0000000611043291 */ /* 0x000fe2000f8e18ff */
[----:B------:R-:W-:Y:S01]  /*2fa0*/  PLOP3.LUT P2, PT, PT, PT, PT, 0x80, 0x8 ;  /* 0x000000000008781c */ /* 0x000fe20003f4f070 */
[----:B------:R-:W-:Y:S01]  /*2fb0*/  ULEA UR9, UR18, UR6, 0x3 ;  /* 0x0000000612097291 */ /* 0x000fe2000f8e18ff */
[----:B------:R-:W-:Y:S02]  /*2fc0*/  PRMT R3, RZ, 0x654, R3 ;  /* 0x00000654ff037816 */ /* 0x000fe40000000003 */
[----:B-1----:R-:W1:Y:S01]  /*2fd0*/  LDS.128 R4, [R4+0x110] ;  /* 0x0001100004047984 */ /* 0x002e620000000c00 */
[----:B------:R-:W-:Y:S02]  /*2fe0*/  @P0 SHF.L.U32 R2, R8, 0x1f, RZ ;  /* 0x0000001f08020819 */ /* 0x000fe400000006ff */
[----:B------:R-:W-:Y:S01]  /*2ff0*/  SHF.L.U32 R0, R11, 0x1f, RZ ;  /* 0x0000001f0b007819 */ /* 0x000fe200000006ff */
[----:B------:R-:W-:Y:S01]  /*3000*/  @!PT LDS RZ, [RZ] ;  /* 0x00000000fffff984 */ /* 0x000fe20000000800 */
[----:B------:R-:W-:Y:S01]  /*3010*/  @!PT LDS RZ, [RZ] ;  /* 0x00000000fffff984 */ /* 0x000fe20000000800 */
[----:B------:R-:W-:Y:S01]  /*3020*/  @!PT LDS RZ, [RZ] ;  /* 0x00000000fffff984 */ /* 0x000fe20000000800 */
[----:B------:R-:W-:Y:S01]  /*3030*/  @!PT LDS RZ, [RZ] ;  /* 0x00000000fffff984 */ /* 0x000fe20000000800 */
[----:B------:R2:W-:Y:S06]  /*3040*/  MEMBAR.ALL.CTA ;  /* 0x0000000000007992 */ /* 0x0005ec0000008000 */
[----:B--2---:R-:W2:Y:S02]  /*3050*/  FENCE.VIEW.ASYNC.S ;  /* 0x00000000000073c6 */ /* 0x004ea40000000000 */
[----:B--2---:R2:W-:Y:S01]  /*3060*/  SYNCS.ARRIVE.TRANS64.RED.A1T0 RZ, [R3+URZ], RZ ;  /* 0x000000ff03ff79a7 */ /* 0x0045e200081004ff */
[----:B------:R2:W4:Y:S01]  /*3070*/  @P0 SYNCS.PHASECHK.TRANS64.TRYWAIT P2, [UR4], R2 ;  /* 0x00000002ff0005a7 */ /* 0x0005220008041104 */
[----:B-1----:R-:W-:Y:S01]  /*3080*/  LOP3.LUT P1, RZ, R6, 0x1, RZ, 0xc0, !PT ;  /* 0x0000000106ff7812 */ /* 0x002fe2000782c0ff */
[----:B------:R-:W1:Y:S02]  /*3090*/  SYNCS.PHASECHK.TRANS64.TRYWAIT P0, [UR9+0xc0], R0 ;  /* 0x0000c000ff0075a7 */ /* 0x000e640008001109 */
[----:B-12-4-:R-:W-:Y:S10]  /*30a0*/  @!P0 BRA `(.L_x_55) ;  /* 0x00000054008c8947 */ /* 0x016ff40003800000 */
.L_x_125:
[----:B------:R-:W-:Y:S01]  /*30b0*/  IADD3 R10, PT, PT, R10, 0x1, RZ ;  /* 0x000000010a0a7810 */ /* 0x000fe20007ffe0ff */
[----:B------:R-:W-:Y:S06]  /*30c0*/  BRA.U !UP3, `(.L_x_56) ;  /* 0x000000010b887547 */ /* 0x000fec000b800000 */
[----:B------:R-:W-:Y:S02]  /*30d0*/  ULEA UR8, UR18, UR19, 0x7 ;  /* 0x0000001312087291 */ /* 0x000fe4000f8e38ff */
[----:B------:R-:W-:Y:S01]  /*30e0*/  UPLOP3.LUT UP4, UPT, UPT, UPT, UPT, 0x40, 0x4 ;  /* 0x000000000004789c */ /* 0x000fe20003f8e870 */
[----:B------:R-:W-:Y:S01]  /*30f0*/  UMOV UR16, UR10 ;  /* 0x0000000a00107c82 */ /* 0x000fe20008000000 */
[----:B------:R-:W-:Y:S01]  /*3100*/  UMOV UR15, UR5 ;  /* 0x00000005000f7c82 */ /* 0x000fe20008000000 */
[----:B------:R-:W-:-:S08]  /*3110*/  UMOV UR14, UR17 ;  /* 0x00000011000e7c82 */ /* 0x000fd00008000000 */
.L_x_59:
[----:B------:R-:W-:Y:S02]  /*3120*/  UIADD3 UR16, UPT, UPT, UR16, 0x1, URZ ;  /* 0x0000000110107890 */ /* 0x000fe4000fffe0ff */
[----:B--2---:R-:W-:Y:S02]  /*3130*/  ULEA UR7, UR14, UR6, 0x3 ;  /* 0x000000060e077291 */ /* 0x004fe4000f8e18ff */
[----:B------:R-:W-:Y:S01]  /*3140*/  UISETP.NE.AND UP0, UPT, UR16, URZ, UPT ;  /* 0x000000ff1000728c */ /* 0x000fe2000bf05270 */
[----:B----4-:R-:W-:Y:S10]  /*3150*/  @P2 BRA `(.L_x_57) ;  /* 0x00000000000c2947 */ /* 0x010ff40003800000 */
[----:B-1----:R-:W-:Y:S04]  /*3160*/  SHF.L.U32 R3, R8, 0x1f, RZ ;  /* 0x0000001f08037819 */ /* 0x002fe800000006ff */
[----:B------:R-:W1:Y:S02]  /*3170*/  SYNCS.PHASECHK.TRANS64.TRYWAIT P0, [UR7], R3 ;  /* 0x00000003ff0075a7 */ /* 0x000e640008001107 */
[----:B-1----:R-:W-:Y:S05]  /*3180*/  @!P0 BRA `(.L_x_58) ;  /* 0x00000054006c8947 */ /* 0x002fea0003800000 */
.L_x_57:
[----:B------:R-:W-:Y:S01]  /*3190*/  UISETP.NE.AND UP1, UPT, UR15, 0x1, UPT ;  /* 0x000000010f00788c */ /* 0x000fe2000bf25270 */
[----:B------:R-:W-:Y:S01]  /*31a0*/  PLOP3.LUT P2, PT, PT, PT, PT, 0x80, 0x8 ;  /* 0x000000000008781c */ /* 0x000fe20003f4f070 */
[----:B------:R-:W-:Y:S02]  /*31b0*/  UIADD3 UR17, UPT, UPT, UR14, 0x1, URZ ;  /* 0x000000010e117890 */ /* 0x000fe4000fffe0ff */
[----:B------:R-:W-:Y:S02]  /*31c0*/  ULEA UR22, UR14, UR12, 0x8 ;  /* 0x0000000c0e167291 */ /* 0x000fe4000f8e40ff */
[----:B------:R-:W-:Y:S01]  /*31d0*/  UISETP.NE.AND UP2, UPT, UR17, 0x5, UPT ;  /* 0x000000051100788c */ /* 0x000fe2000bf45270 */
[----:B------:R-:W-:Y:S01]  /*31e0*/  PLOP3.LUT P0, PT, PT, PT, UP1, 0x80, 0x8 ;  /* 0x000000000008781c */ /* 0x000fe20003f0f018 */
[----:B------:R-:W-:Y:S02]  /*31f0*/  ULEA UR24, UR14, UR11, 0x8 ;  /* 0x0000000b0e187291 */ /* 0x000fe4000f8e40ff */
[----:B------:R-:W-:Y:S02]  /*3200*/  USEL UR13, URZ, 0x1, UP2 ;  /* 0x00000001ff0d7887 */ /* 0x000fe40009000000 */
[----:B------:R-:W-:Y:S02]  /*3210*/  USEL UR17, UR17, URZ, UP2 ;  /* 0x000000ff11117287 */ /* 0x000fe40009000000 */
[----:B------:R-:W-:Y:S02]  /*3220*/  UIADD3 UR7, UPT, UPT, UR7, 0x28, URZ ;  /* 0x0000002807077890 */ /* 0x000fe4000fffe0ff */
[----:B------:R-:W-:Y:S01]  /*3230*/  @UP1 ULEA UR4, UR17, UR6, 0x3 ;  /* 0x0000000611041291 */ /* 0x000fe2000f8e18ff */
[----:B------:R-:W-:Y:S01]  /*3240*/  LOP3.LUT R8, R8, UR13, RZ, 0x3c, !PT ;  /* 0x0000000d08087c12 */ /* 0x000fe2000f8e3cff */
[----:B------:R-:W-:Y:S01]  /*3250*/  UMOV UR23, 0xc0004010 ;  /* 0xc000401000177882 */ /* 0x000fe20000000000 */
[----:B------:R-:W-:Y:S01]  /*3260*/  UMOV UR25, 0xc0004010 ;  /* 0xc000401000197882 */ /* 0x000fe20000000000 */
[----:B------:R-:W-:Y:S01]  /*3270*/  UIADD3 UR15, UPT, UPT, UR15, -0x1, URZ ;  /* 0xffffffff0f0f7890 */ /* 0x000fe2000fffe0ff */
[----:B-1----:R-:W-:Y:S01]  /*3280*/  @P0 SHF.L.U32 R0, R8, 0x1f, RZ ;  /* 0x0000001f08000819 */ /* 0x002fe200000006ff */
[----:B------:R-:W-:Y:S03]  /*3290*/  UMOV UR14, UR17 ;  /* 0x00000011000e7c82 */ /* 0x000fe60008000000 */
[----:B------:R2:W4:Y:S01]  /*32a0*/  @P0 SYNCS.PHASECHK.TRANS64.TRYWAIT P2, [UR4], R0 ;  /* 0x00000000ff0005a7 */ /* 0x0005220008041104 */
[----:B------:R2:W-:Y:S01]  /*32b0*/  UTCIMMA gdesc[UR24], gdesc[UR22], tmem[UR8], tmem[UR20], idesc[UR21], UP4 ;  /* 0x00ff1416180075ea */ /* 0x0005e2000a000108 */
[----:B------:R-:W-:Y:S01]  /*32c0*/  UPLOP3.LUT UP4, UPT, UPT, UPT, UPT, 0x80, 0x8 ;  /* 0x000000000008789c */ /* 0x000fe20003f8f070 */
[----:B------:R2:W-:Y:S01]  /*32d0*/  UTCBAR [UR7], URZ ;  /* 0x000000ff070073e9 */ /* 0x0005e200080000ff */
[----:B------:R-:W-:Y:S09]  /*32e0*/  BRA.U UP0, `(.L_x_59) ;  /* 0xfffffffd008c7547 */ /* 0x000ff2000b83ffff */
.L_x_56:
[----:B------:R-:W-:Y:S01]  /*32f0*/  UIADD3 UR18, UPT, UPT, UR18, 0x1, URZ ;  /* 0x0000000112127890 */ /* 0x000fe2000fffe0ff */
[C---:B------:R-:W-:Y:S01]  /*3300*/  ISETP.NE.AND P0, PT, R10.reuse, 0x2, PT ;  /* 0x000000020a00780c */ /* 0x040fe20003f05270 */
[----:B------:R-:W-:Y:S02]  /*3310*/  UIADD3 UR9, UPT, UPT, UR9, 0xa0, URZ ;  /* 0x000000a009097890 */ /* 0x000fe4000fffe0ff */
[----:B------:R-:W-:Y:S01]  /*3320*/  UISETP.NE.AND UP0, UPT, UR18, 0x4, UPT ;  /* 0x000000041200788c */ /* 0x000fe2000bf05270 */
[----:B-12---:R-:W-:Y:S02]  /*3330*/  SEL R0, RZ, 0x1, P0 ;  /* 0x00000001ff007807 */ /* 0x006fe40000000000 */
[----:B------:R-:W-:Y:S01]  /*3340*/  SEL R10, R10, RZ, P0 ;  /* 0x000000ff0a0a7207 */ /* 0x000fe20000000000 */
[----:B------:R-:W-:Y:S01]  /*3350*/  USEL UR4, URZ, 0x1, UP0 ;  /* 0x00000001ff047887 */ /* 0x000fe20008000000 */
[----:B------:R-:W-:Y:S01]  /*3360*/  LOP3.LUT R9, R9, R0, RZ, 0x3c, !PT ;  /* 0x0000000009097212 */ /* 0x000fe200078e3cff */
[----:B------:R-:W-:Y:S01]  /*3370*/  USEL UR18, UR18, URZ, UP0 ;  /* 0x000000ff12127287 */ /* 0x000fe20008000000 */
[----:B------:R1:W-:Y:S03]  /*3380*/  UTCBAR [UR9], URZ ;  /* 0x000000ff090073e9 */ /* 0x0003e600080000ff */
[----:B------:R-:W-:Y:S01]  /*3390*/  LOP3.LUT R11, R11, UR4, RZ, 0x3c, !PT ;  /* 0x000000040b0b7c12 */ /* 0x000fe2000f8e3cff */
[----:B------:R-:W-:Y:S07]  /*33a0*/  @P1 BRA `(.L_x_60) ;  /* 0xfffffff800dc1947 */ /* 0x000fee000383ffff */
[----:B------:R-:W2:Y:S01]  /*33b0*/  S2UR UR4, SR_CgaCtaId ;  /* 0x00000000000479c3 */ /* 0x000ea20000008800 */
[----:B------:R-:W-:Y:S01]  /*33c0*/  ELECT P0, URZ, PT ;  /* 0x0000000000ff782f */ /* 0x000fe20003800000 */
[----:B------:R-:W-:Y:S01]  /*33d0*/  IMAD.MOV.U32 R0, RZ, RZ, 0x1 ;  /* 0x00000001ff007424 */ /* 0x000fe200078e00ff */
[----:B------:R-:W-:Y:S01]  /*33e0*/  UIADD3 UR6, UPT, UPT, UR6, 0xc0, URZ ;  /* 0x000000c006067890 */ /* 0x000fe2000fffe0ff */
[----:B------:R-:W-:Y:S01]  /*33f0*/  SHF.L.U32 R3, R11, 0x1f, RZ ;  /* 0x0000001f0b037819 */ /* 0x000fe200000006ff */
[----:B------:R-:W-:-:S03]  /*3400*/  UMOV UR5, 0x40 ;  /* 0x0000004000057882 */ /* 0x000fc60000000000 */
[----:B------:R-:W-:Y:S01]  /*3410*/  UVIRTCOUNT.DEALLOC.SMPOOL 0x80 ;  /* 0x000000800000784c */ /* 0x000fe20000000000 */
[----:B--2---:R-:W-:Y:S02]  /*3420*/  ULEA UR4, UR4, UR5, 0x18 ;  /* 0x0000000504047291 */ /* 0x004fe4000f8ec0ff */
[----:B------:R-:W-:-:S07]  /*3430*/  ULEA UR5, UR18, UR6, 0x3 ;  /* 0x0000000612057291 */ /* 0x000fce000f8e18ff */
[----:B------:R2:W-:Y:S02]  /*3440*/  @P0 STS.U8 [UR4+0x1c], R0 ;  /* 0x00001c00ff000988 */ /* 0x0005e40008000004 */
[----:B------:R-:W3:Y:S02]  /*3450*/  SYNCS.PHASECHK.TRANS64.TRYWAIT P0, [UR5], R3 ;  /* 0x00000003ff0075a7 */ /* 0x000ee40008001105 */
[----:B--23--:R-:W-:Y:S05]  /*3460*/  @!P0 BRA `(.L_x_61) ;  /* 0x0000005000cc8947 */ /* 0x00cfea0003800000 */
.L_x_128:
[----:B------:R-:W-:-:S04]  /*3470*/  UIADD3 UR7, UPT, UPT, UR18, 0x1, URZ ;  /* 0x0000000112077890 */ /* 0x000fc8000fffe0ff */
[----:B------:R-:W-:-:S04]  /*3480*/  UISETP.NE.AND UP0, UPT, UR7, 0x4, UPT ;  /* 0x000000040700788c */ /* 0x000fc8000bf05270 */
[----:B------:R-:W-:Y:S02]  /*3490*/  USEL UR8, URZ, 0x1, UP0 ;  /* 0x00000001ff087887 */ /* 0x000fe40008000000 */
[----:B------:R-:W-:-:S04]  /*34a0*/  USEL UR7, UR7, URZ, UP0 ;  /* 0x000000ff07077287 */ /* 0x000fc80008000000 */
[----:B------:R-:W-:Y:S01]  /*34b0*/  ULEA UR5, UR7, UR6, 0x3 ;  /* 0x0000000607057291 */ /* 0x000fe2000f8e18ff */
[----:B------:R-:W-:-:S04]  /*34c0*/  LOP3.LUT R2, R11, UR8, RZ, 0x3c, !PT ;  /* 0x000000080b027c12 */ /* 0x000fc8000f8e3cff */
[----:B--2---:R-:W-:-:S04]  /*34d0*/  SHF.L.U32 R3, R2, 0x1f, RZ ;  /* 0x0000001f02037819 */ /* 0x004fc800000006ff */
[----:B------:R-:W2:Y:S02]  /*34e0*/  SYNCS.PHASECHK.TRANS64.TRYWAIT P0, [UR5], R3 ;  /* 0x00000003ff0075a7 */ /* 0x000ea40008001105 */
[----:B--2---:R-:W-:Y:S05]  /*34f0*/  @!P0 BRA `(.L_x_62) ;  /* 0x0000005000c08947 */ /* 0x004fea0003800000 */
.L_x_130:
        /* <DEDUP_REMOVED lines=9> */
.L_x_132:
[----:B------:R-:W-:-:S04]  /*3590*/  UIADD3 UR7, UPT, UPT, UR7, 0x1, URZ ;  /* 0x0000000107077890 */ /* 0x000fc8000fffe0ff */
[----:B------:R-:W-:-:S04]  /*35a0*/  UISETP.NE.AND UP0, UPT, UR7, 0x4, UPT ;  /* 0x000000040700788c */ /* 0x000fc8000bf05270 */
[----:B------:R-:W-:Y:S02]  /*35b0*/  USEL UR5, URZ, 0x1, UP0 ;  /* 0x00000001ff057887 */ /* 0x000fe40008000000 */
[----:B------:R-:W-:-:S04]  /*35c0*/  USEL UR7, UR7, URZ, UP0 ;  /* 0x000000ff07077287 */ /* 0x000fc80008000000 */
[----:B------:R-:W-:Y:S01]  /*35d0*/  ULEA UR7, UR7, UR6, 0x3 ;  /* 0x0000000607077291 */ /* 0x000fe2000f8e18ff */
[----:B--2---:R-:W-:-:S04]  /*35e0*/  LOP3.LUT R3, R2, UR5, RZ, 0x3c, !PT ;  /* 0x0000000502037c12 */ /* 0x004fc8000f8e3cff */
[----:B------:R-:W-:-:S04]  /*35f0*/  SHF.L.U32 R3, R3, 0x1f, RZ ;  /* 0x0000001f03037819 */ /* 0x000fc800000006ff */
[----:B------:R-:W2:Y:S02]  /*3600*/  SYNCS.PHASECHK.TRANS64.TRYWAIT P0, [UR7], R3 ;  /* 0x00000003ff0075a7 */ /* 0x000ea40008001107 */
[----:B--2---:R-:W-:Y:S05]  /*3610*/  @!P0 BRA `(.L_x_64) ;  /* 0x0000005000a88947 */ /* 0x004fea0003800000 */
.L_x_134:
[----:B------:R-:W-:Y:S01]  /*3620*/  NOP ;  /* 0x0000000000007918 */ /* 0x000fe20000000000 */
[----:B--2---:R-:W2:Y:S01]  /*3630*/  LDS R0, [UR4+0x14] ;  /* 0x00001404ff007984 */ /* 0x004ea20008000800 */
[----:B------:R-:W-:Y:S01]  /*3640*/  ULOP3.LUT UR6, UR19, 0xffff, URZ, 0xc0, !UPT ;  /* 0x0000ffff13067892 */ /* 0x000fe2000f8ec0ff */
[----:B------:R-:W-:Y:S01]  /*3650*/  UMOV UR8, 0xffff ;  /* 0x0000ffff00087882 */ /* 0x000fe20000000000 */
[----:B------:R-:W-:Y:S02]  /*3660*/  UMOV UR5, 0x1 ;  /* 0x0000000100057882 */ /* 0x000fe40000000000 */
[----:B------:R-:W-:-:S04]  /*3670*/  USHF.R.U32.HI UR6, URZ, 0x5, UR6 ;  /* 0x00000005ff067899 */ /* 0x000fc80008011606 */
[----:B------:R-:W-:Y:S02]  /*3680*/  USHF.L.U32 UR8, UR8, UR6, URZ ;  /* 0x0000000608087299 */ /* 0x000fe400080006ff */
[----:B------:R-:W-:-:S04]  /*3690*/  USHF.L.U32 UR5, UR5, UR6, URZ ;  /* 0x0000000605057299 */ /* 0x000fc800080006ff */
[----:B--2---:R-:W-:-:S04]  /*36a0*/  LOP3.LUT R0, R0, UR8, RZ, 0xc0, !PT ;  /* 0x0000000800007c12 */ /* 0x004fc8000f8ec0ff */
[----:B------:R-:W-:-:S13]  /*36b0*/  ISETP.NE.AND P0, PT, R0, UR8, PT ;  /* 0x0000000800007c0c */ /* 0x000fda000bf05270 */
[----:B------:R-:W-:Y:S05]  /*36c0*/  @P0 BRA `(.L_x_65) ;  /* 0x0000000000580947 */ /* 0x000fea0003800000 */
[----:B------:R-:W2:Y:S02]  /*36d0*/  LDS R0, [UR4+0x18] ;  /* 0x00001804ff007984 */ /* 0x000ea40008000800 */
[----:B--2---:R-:W-:-:S04]  /*36e0*/  LOP3.LUT R0, R0, UR5, RZ, 0xc0, !PT ;  /* 0x0000000500007c12 */ /* 0x004fc8000f8ec0ff */
[----:B------:R-:W-:-:S13]  /*36f0*/  ISETP.NE.AND P0, PT, R0, UR5, PT ;  /* 0x0000000500007c0c */ /* 0x000fda000bf05270 */
[----:B------:R-:W-:Y:S05]  /*3700*/  @P0 BRA `(.L_x_66) ;  /* 0x00000000003c0947 */ /* 0x000fea0003800000 */
[----:B------:R-:W2:Y:S01]  /*3710*/  S2R R2, SR_LANEID ;  /* 0x0000000000027919 */ /* 0x000ea20000000000 */
[----:B------:R-:W-:Y:S01]  /*3720*/  ULOP3.LUT UR8, URZ, UR8, URZ, 0x33, !UPT ;  /* 0x00000008ff087292 */ /* 0x000fe2000f8e33ff */
[----:B------:R-:W-:Y:S01]  /*3730*/  LOP3.LUT R4, RZ, UR5, RZ, 0x33, !PT ;  /* 0x00000005ff047c12 */ /* 0x000fe2000f8e33ff */
[----:B------:R-:W-:Y:S02]  /*3740*/  VOTEU.ANY UR7, UPT, PT ;  /* 0x0000000000077886 */ /* 0x000fe400038e0100 */
[----:B------:R-:W-:Y:S01]  /*3750*/  UFLO.U32 UR7, UR7 ;  /* 0x00000007000772bd */ /* 0x000fe200080e0000 */
[----:B------:R-:W3:Y:S01]  /*3760*/  REDUX UR5, R4 ;  /* 0x00000000040573c4 */ /* 0x000ee20000000000 */
[----:B------:R-:W-:-:S06]  /*3770*/  IMAD.U32 R0, RZ, RZ, UR8 ;  /* 0x00000008ff007e24 */ /* 0x000fcc000f8e00ff */
[----:B------:R1:W-:Y:S01]  /*3780*/  UTCATOMSWS.AND URZ, UR8 ;  /* 0x0000000800ff79e3 */ /* 0x0003e20008000000 */
[----:B------:R-:W4:Y:S01]  /*3790*/  REDUX UR6, R0 ;  /* 0x00000000000673c4 */ /* 0x000f220000000000 */
[----:B--2---:R-:W-:Y:S01]  /*37a0*/  ISETP.EQ.U32.AND P0, PT, R2, UR7, PT ;  /* 0x0000000702007c0c */ /* 0x004fe2000bf02070 */
[----:B---3--:R-:W-:Y:S01]  /*37b0*/  IMAD.U32 R2, RZ, RZ, UR5 ;  /* 0x00000005ff027e24 */ /* 0x008fe2000f8e00ff */
[----:B----4-:R-:W-:-:S11]  /*37c0*/  MOV R3, UR6 ;  /* 0x0000000600037c02 */ /* 0x010fd60008000f00 */
[----:B------:R1:W-:Y:S04]  /*37d0*/  @P0 ATOMS.AND RZ, [UR4+0x14], R3 ;  /* 0x00001403ffff098c */ /* 0x0003e8000a800004 */
[----:B------:R1:W-:Y:S01]  /*37e0*/  @P0 ATOMS.AND RZ, [UR4+0x18], R2 ;  /* 0x00001802ffff098c */ /* 0x0003e2000a800004 */
[----:B------:R-:W-:Y:S05]  /*37f0*/  BRA `(.L_x_67) ;  /* 0x0000000000147947 */ /* 0x000fea0003800000 */
.L_x_66:
[----:B------:R-:W-:Y:S02]  /*3800*/  MOV R2, 0x3820 ;  /* 0x0000382000027802 */ /* 0x000fe40000000f00 */
[----:B-1--45:R-:W-:Y:S05]  /*3810*/  CALL.REL.NOINC `($__internal_0_$__cuda_sm10x_tcgen05_guardrail_trap_col_being_dealloced_not_returned_by_alloc) ;  /* 0x0000005400047944 */ /* 0x032fea0003c00000 */
[----:B------:R-:W-:Y:S05]  /*3820*/  BRA `(.L_x_67) ;  /* 0x0000000000087947 */ /* 0x000fea0003800000 */
.L_x_65:
[----:B------:R-:W-:Y:S02]  /*3830*/  MOV R2, 0x3850 ;  /* 0x0000385000027802 */ /* 0x000fe40000000f00 */
[----:B-1--45:R-:W-:Y:S05]  /*3840*/  CALL.REL.NOINC `($__internal_2_$__cuda_sm10x_tcgen05_guardrail_trap_unallocated_columns_being_dealloced) ;  /* 0x0000005400107944 */ /* 0x032fea0003c00000 */
.L_x_67:
[----:B------:R-:W-:Y:S01]  /*3850*/  NOP ;  /* 0x0000000000007918 */ /* 0x000fe20000000000 */
[----:B-1----:R-:W-:Y:S05]  /*3860*/  EXIT ;  /* 0x000000000000794d */ /* 0x002fea0003800000 */
.L_x_49:
[----:B------:R-:W-:-:S09]  /*3870*/  UISETP.NE.OR UP2, UPT, UR8, 0x3, !UP2 ;  /* 0x000000030800788c */ /* 0x000fd2000d745670 */
[----:B------:R-:W-:Y:S05]  /*3880*/  BRA.U UP2, `(.L_x_68) ;  /* 0x0000000d02407547 */ /* 0x000fea000b800000 */
[----:B------:R-:W1:Y:S01]  /*3890*/  LDC R0, c[0x0][0xb30] ;  /* 0x0002cc00ff007b82 */ /* 0x000e620000000800 */
[----:B------:R-:W2:Y:S01]  /*38a0*/  LDCU.64 UR8, c[0x0][0x888] ;  /* 0x00011100ff0877ac */ /* 0x000ea20008000a00 */
[----:B------:R-:W-:Y:S02]  /*38b0*/  HFMA2 R29, -RZ, RZ, 0, 0 ;  /* 0x00000000ff1d7431 */ /* 0x000fe400000001ff */
[----:B------:R-:W-:Y:S01]  /*38c0*/  IMAD.MOV.U32 R31, RZ, RZ, 0x1 ;  /* 0x00000001ff1f7424 */ /* 0x000fe200078e00ff */
[----:B------:R-:W-:Y:S01]  /*38d0*/  MOV R23, 0x2000 ;  /* 0x0000200000177802 */ /* 0x000fe20000000f00 */
[----:B------:R-:W4:Y:S01]  /*38e0*/  LDCU.64 UR4, c[0x0][0x890] ;  /* 0x00011200ff0477ac */ /* 0x000f220008000a00 */
[----:B------:R-:W-:Y:S01]  /*38f0*/  IMAD.MOV.U32 R30, RZ, RZ, RZ ;  /* 0x000000ffff1e7224 */ /* 0x000fe200078e00ff */
[----:B------:R-:W3:Y:S01]  /*3900*/  LDC R19, c[0x0][0x370] ;  /* 0x0000dc00ff137b82 */ /* 0x000ee20000000800 */
[----:B------:R-:W-:Y:S01]  /*3910*/  UMOV UR7, 0x400 ;  /* 0x0000040000077882 */ /* 0x000fe20000000000 */
[----:B------:R-:W-:-:S02]  /*3920*/  UPLOP3.LUT UP1, UPT, UPT, UPT, UPT, 0x40, 0x4 ;  /* 0x000000000004789c */ /* 0x000fc40003f2e870 */
[----:B------:R-:W-:-:S04]  /*3930*/  ULEA UR7, UR37, UR7, 0x18 ;  /* 0x0000000725077291 */ /* 0x000fc8000f8ec0ff */
[----:B------:R-:W3:Y:S01]  /*3940*/  LDC R2, c[0x0][0xb0c] ;  /* 0x0002c300ff027b82 */ /* 0x000ee20000000800 */
[----:B------:R-:W-:Y:S02]  /*3950*/  UIADD3 UR13, UPT, UPT, UR7, 0x58, URZ ;  /* 0x00000058070d7890 */ /* 0x000fe4000fffe0ff */
[----:B--2---:R-:W-:Y:S02]  /*3960*/  UISETP.NE.U32.AND UP2, UPT, UR8, URZ, UPT ;  /* 0x000000ff0800728c */ /* 0x004fe4000bf45070 */
[----:B------:R-:W-:Y:S02]  /*3970*/  UIADD3 UR17, UPT, UPT, UR7, 0x50, URZ ;  /* 0x0000005007117890 */ /* 0x000fe4000fffe0ff */
[----:B----4-:R-:W-:Y:S01]  /*3980*/  UISETP.NE.U32.AND UP3, UPT, UR4, URZ, UPT ;  /* 0x000000ff0400728c */ /* 0x010fe2000bf65070 */
[----:B------:R-:W2:Y:S01]  /*3990*/  LDC R18, c[0x0][0xb20] ;  /* 0x0002c800ff127b82 */ /* 0x000ea20000000800 */
[----:B-1----:R-:W-:Y:S01]  /*39a0*/  ISETP.NE.AND P1, PT, R0, 0x1, PT ;  /* 0x000000010000780c */ /* 0x002fe20003f25270 */
[----:B------:R-:W-:-:S02]  /*39b0*/  UISETP.NE.AND.EX UP2, UPT, UR9, URZ, UPT, UP2 ;  /* 0x000000ff0900728c */ /* 0x000fc4000bf45320 */
[----:B------:R-:W-:Y:S02]  /*39c0*/  UPRMT UR13, UR37, 0x654, UR13 ;  /* 0x00000654250d7896 */ /* 0x000fe4000800000d */
[----:B------:R-:W-:Y:S02]  /*39d0*/  UISETP.NE.AND.EX UP3, UPT, UR5, URZ, UPT, UP3 ;  /* 0x000000ff0500728c */ /* 0x000fe4000bf65330 */
[----:B------:R-:W1:Y:S08]  /*39e0*/  LDC.64 R32, c[0x0][0x348] ;  /* 0x0000d200ff207b82 */ /* 0x000e700000000a00 */
[----:B------:R-:W4:Y:S08]  /*39f0*/  LDC.64 R16, c[0x0][0xb10] ;  /* 0x0002c400ff107b82 */ /* 0x000f300000000a00 */
[----:B------:R-:W1:Y:S08]  /*3a00*/  LDC.64 R6, c[0x0][0xb18] ;  /* 0x0002c600ff067b82 */ /* 0x000e700000000a00 */
[----:B------:R-:W1:Y:S08]  /*3a10*/  LDC.64 R4, c[0x0][0xb28] ;  /* 0x0002ca00ff047b82 */ /* 0x000e700000000a00 */
[----:B--23--:R-:W1:Y:S02]  /*3a20*/  LDC R22, c[0x0][0x374] ;  /* 0x0000dd00ff167b82 */ /* 0x00ce640000000800 */
.L_x_77:
[C---:B------:R-:W-:Y:S02]  /*3a30*/  LEA R0, R30.reuse, UR7, 0x3 ;  /* 0x000000071e007c11 */ /* 0x040fe4000f8e18ff */
[----:B------:R-:W-:Y:S02]  /*3a40*/  SHF.L.U32 R3, R29, 0x1f, RZ ;  /* 0x0000001f1d037819 */ /* 0x000fe400000006ff */
[----:B------:R-:W-:Y:S02]  /*3a50*/  LEA R24, R30, UR7, 0x4 ;  /* 0x000000071e187c11 */ /* 0x000fe4000f8e20ff */
[----:B--2---:R-:W2:Y:S02]  /*3a60*/  SYNCS.PHASECHK.TRANS64.TRYWAIT P0, [R0+URZ+0x80], R3 ;  /* 0x00008003000075a7 */ /* 0x004ea400080011ff */
[----:B--2---:R-:W-:Y:S05]  /*3a70*/  @!P0 BRA `(.L_x_69) ;  /* 0x0000004c00a88947 */ /* 0x004fea0003800000 */
.L_x_135:
[----:B------:R-:W-:Y:S01]  /*3a80*/  ISETP.GE.AND P0, PT, R72, 0x1, PT ;  /* 0x000000014800780c */ /* 0x000fe20003f06270 */
[----:B------:R-:W3:Y:S01]  /*3a90*/  LDS.128 R24, [R24+0x110] ;  /* 0x0001100018187984 */ /* 0x000ee20000000c00 */
[----:B--2---:R-:W-:Y:S01]  /*3aa0*/  VIADD R0, R0, 0x90 ;  /* 0x0000009000007836 */ /* 0x004fe20000000000 */
[----:B------:R-:W-:Y:S01]  /*3ab0*/  @!PT LDS RZ, [RZ] ;  /* 0x00000000fffff984 */ /* 0x000fe20000000800 */
[----:B------:R-:W-:Y:S01]  /*3ac0*/  @!PT LDS RZ, [RZ] ;  /* 0x00000000fffff984 */ /* 0x000fe20000000800 */
[----:B------:R-:W-:Y:S01]  /*3ad0*/  @!PT LDS RZ, [RZ] ;  /* 0x00000000fffff984 */ /* 0x000fe20000000800 */
[----:B------:R-:W-:Y:S01]  /*3ae0*/  @!PT LDS RZ, [RZ] ;  /* 0x00000000fffff984 */ /* 0x000fe20000000800 */
[----:B------:R2:W-:Y:S06]  /*3af0*/  MEMBAR.ALL.CTA ;  /* 0x0000000000007992 */ /* 0x0005ec0000008000 */
[----:B--2---:R-:W2:Y:S01]  /*3b00*/  FENCE.VIEW.ASYNC.S ;  /* 0x00000000000073c6 */ /* 0x004ea20000000000 */
[----:B------:R-:W-:Y:S04]  /*3b10*/  PRMT R0, RZ, 0x654, R0 ;  /* 0x00000654ff007816 */ /* 0x000fe80000000000 */
[----:B--2---:R2:W-:Y:S01]  /*3b20*/  SYNCS.ARRIVE.TRANS64.RED.A1T0 RZ, [R0+URZ], RZ ;  /* 0x000000ff00ff79a7 */ /* 0x0045e200081004ff */
[----:B---3--:R-:W-:Y:S11]  /*3b30*/  LOP3.LUT P3, RZ, R26, 0x1, RZ, 0xc0, !PT ;  /* 0x000000011aff7812 */ /* 0x008ff6000786c0ff */
[----:B------:R-:W-:Y:S02]  /*3b40*/  @!UPT UIADD3 URZ, UPT, UPT, URZ, URZ, URZ ;  /* 0x000000fffffff290 */ /* 0x000fe4000fffe0ff */
[----:B------:R-:W-:Y:S02]  /*3b50*/  @P3 MOV R13, R24 ;  /* 0x00000018000d3202 */ /* 0x000fe40000000f00 */
[----:B------:R-:W-:Y:S01]  /*3b60*/  @P3 LOP3.LUT R8, R25, 0xffff, RZ, 0xc0, !PT ;  /* 0x0000ffff19083812 */ /* 0x000fe200078ec0ff */
[----:B--2---:R-:W-:Y:S06]  /*3b70*/  @!P0 BRA `(.L_x_70) ;  /* 0x0000000000a48947 */ /* 0x004fec0003800000 */
[----:B-1----:R-:W-:Y:S01]  /*3b80*/  IMAD.HI.U32 R35, R22, R7, RZ ;  /* 0x0000000716237227 */ /* 0x002fe200078e00ff */
[----:B------:R-:W-:Y:S02]  /*3b90*/  ISETP.NE.AND P0, PT, R6, 0x1, PT ;  /* 0x000000010600780c */ /* 0x000fe40003f05270 */
[----:B------:R-:W-:Y:S01]  /*3ba0*/  ISETP.NE.AND P2, PT, R72, 0x1, PT ;  /* 0x000000014800780c */ /* 0x000fe20003f45270 */
[----:B----4-:R-:W-:Y:S01]  /*3bb0*/  IMAD.HI.U32 R34, R19, R16, RZ ;  /* 0x0000001013227227 */ /* 0x010fe200078e00ff */
[----:B------:R-:W-:Y:S02]  /*3bc0*/  SHF.R.U32.HI R35, RZ, R18, R35 ;  /* 0x00000012ff237219 */ /* 0x000fe40000011623 */
[----:B------:R-:W-:Y:S01]  /*3bd0*/  ISETP.NE.AND P4, PT, R2, 0x1, PT ;  /* 0x000000010200780c */ /* 0x000fe20003f85270 */
[----:B------:R-:W-:Y:S01]  /*3be0*/  IMAD.HI.U32 R36, R13, R16, RZ ;  /* 0x000000100d247227 */ /* 0x000fe200078e00ff */
[----:B------:R-:W-:Y:S02]  /*3bf0*/  SHF.R.U32.HI R34, RZ, R17, R34 ;  /* 0x00000011ff227219 */ /* 0x000fe40000011622 */
[----:B------:R-:W-:Y:S01]  /*3c00*/  SEL R3, R22, R35, !P0 ;  /* 0x0000002316037207 */ /* 0x000fe20004000000 */
[C---:B------:R-:W-:Y:S01]  /*3c10*/  IMAD.HI.U32 R35, R8.reuse, R7, RZ ;  /* 0x0000000708237227 */ /* 0x040fe200078e00ff */
[----:B------:R-:W-:Y:S02]  /*3c20*/  SEL R11, R19, R34, !P4 ;  /* 0x00000022130b7207 */ /* 0x000fe40006000000 */
[----:B------:R-:W-:Y:S01]  /*3c30*/  SHF.R.U32.HI R36, RZ, R17, R36 ;  /* 0x00000011ff247219 */ /* 0x000fe20000011624 */
[----:B------:R-:W-:Y:S01]  /*3c40*/  IMAD.HI.U32 R38, R3, R4, RZ ;  /* 0x0000000403267227 */ /* 0x000fe200078e00ff */
[----:B------:R-:W-:Y:S03]  /*3c50*/  SHF.R.U32.HI R35, RZ, R18, R35 ;  /* 0x00000012ff237219 */ /* 0x000fe60000011623 */
[----:B------:R-:W-:Y:S01]  /*3c60*/  IMAD.HI.U32 R34, R11, R4, RZ ;  /* 0x000000040b227227 */ /* 0x000fe200078e00ff */
[----:B------:R-:W-:Y:S02]  /*3c70*/  @P2 SHF.R.U32.HI R3, RZ, R5, R38 ;  /* 0x00000005ff032219 */ /* 0x000fe40000011626 */
[----:B------:R-:W-:Y:S02]  /*3c80*/  SEL R9, R8, R35, !P0 ;  /* 0x0000002308097207 */ /* 0x000fe40004000000 */
[----:B------:R-:W-:Y:S01]  /*3c90*/  @P2 SHF.R.U32.HI R11, RZ, R5, R34 ;  /* 0x00000005ff0b2219 */ /* 0x000fe20000011622 */
[C---:B------:R-:W-:Y:S01]  /*3ca0*/  IMAD R10, R72.reuse, R3, RZ ;  /* 0x00000003480a7224 */ /* 0x040fe200078e02ff */
[----:B------:R-:W-:Y:S01]  /*3cb0*/  SEL R3, R13, R36, !P4 ;  /* 0x000000240d037207 */ /* 0x000fe20006000000 */
[C---:B------:R-:W-:Y:S03]  /*3cc0*/  IMAD.HI.U32 R14, R9.reuse, R4, RZ ;  /* 0x00000004090e7227 */ /* 0x040fe600078e00ff */
[----:B------:R-:W-:Y:S01]  /*3cd0*/  ISETP.GE.AND P0, PT, R9, R10, PT ;  /* 0x0000000a0900720c */ /* 0x000fe20003f06270 */
[C---:B------:R-:W-:Y:S01]  /*3ce0*/  IMAD R12, R72.reuse, R11, RZ ;  /* 0x0000000b480c7224 */ /* 0x040fe200078e02ff */
[-C--:B------:R-:W-:Y:S04]  /*3cf0*/  SHF.R.U32.HI R14, RZ, R5.reuse, R14 ;  /* 0x00000005ff0e7219 */ /* 0x080fe8000001160e */
[----:B------:R-:W-:Y:S02]  /*3d00*/  ISETP.GE.OR P0, PT, R3, R12, P0 ;  /* 0x0000000c0300720c */ /* 0x000fe40000706670 */
[----:B------:R-:W-:Y:S05]  /*3d10*/  SEL R15, R9, R14, !P2 ;  /* 0x0000000e090f7207 */ /* 0x000fea0005000000 */
[----:B------:R-:W-:Y:S04]  /*3d20*/  IMAD.MOV R14, RZ, RZ, -R15 ;  /* 0x000000ffff0e7224 */ /* 0x000fe800078e0a0f */
[----:B------:R-:W-:Y:S02]  /*3d30*/  IMAD R14, R72, R14, R9 ;  /* 0x0000000e480e7224 */ /* 0x000fe400078e0209 */
[C---:B------:R-:W-:Y:S05]  /*3d40*/  @!P0 IMAD.HI.U32 R10, R3.reuse, R4, RZ ;  /* 0x00000004030a8227 */ /* 0x040fea00078e00ff */
[----:B------:R-:W-:Y:S04]  /*3d50*/  @!P0 SHF.R.U32.HI R10, RZ, R5, R10 ;  /* 0x00000005ff0a8219 */ /* 0x000fe8000001160a */
[----:B------:R-:W-:Y:S01]  /*3d60*/  @!P0 SEL R0, R3, R10, !P2 ;  /* 0x0000000a03008207 */ /* 0x000fe20005000000 */
[----:B------:R-:W-:Y:S03]  /*3d70*/  IMAD.MOV R10, RZ, RZ, -R3 ;  /* 0x000000ffff0a7224 */ /* 0x000fe600078e0a03 */
[----:B------:R-:W-:Y:S01]  /*3d80*/  @!P0 IADD3 R15, PT, PT, R15, -R0, RZ ;  /* 0x800000000f0f8210 */ /* 0x000fe20007ffe0ff */
[----:B------:R-:W-:Y:S01]  /*3d90*/  @!P0 IMAD R0, R11, R14, R0 ;  /* 0x0000000e0b008224 */ /* 0x000fe200078e0200 */
[----:B------:R-:W-:Y:S01]  /*3da0*/  IADD3 R11, PT, PT, -R9, RZ, RZ ;  /* 0x000000ff090b7210 */ /* 0x000fe20007ffe1ff */
[----:B------:R-:W-:Y:S02]  /*3db0*/  IMAD R13, R2, R10, R13 ;  /* 0x0000000a020d7224 */ /* 0x000fe400078e020d */
[----:B------:R-:W-:Y:S02]  /*3dc0*/  @!P0 IMAD R9, R15, R72, R3 ;  /* 0x000000480f098224 */ /* 0x000fe400078e0203 */
[----:B------:R-:W-:Y:S02]  /*3dd0*/  @!P0 IMAD.MOV.U32 R3, RZ, RZ, R0 ;  /* 0x000000ffff038224 */ /* 0x000fe400078e0000 */
[----:B------:R-:W-:Y:S02]  /*3de0*/  IMAD R8, R6, R11, R8 ;  /* 0x0000000b06087224 */ /* 0x000fe400078e0208 */
[----:B------:R-:W-:Y:S02]  /*3df0*/  IMAD R13, R3, R2, R13 ;  /* 0x00000002030d7224 */ /* 0x000fe400078e020d */
[----:B------:R-:W-:Y:S02]  /*3e00*/  IMAD R8, R9, R6, R8 ;  /* 0x0000000609087224 */ /* 0x000fe400078e0208 */
.L_x_70:
[----:B------:R-:W-:Y:S05]  /*3e10*/  BRA.U UP1, `(.L_x_71) ;  /* 0x0000000101107547 */ /* 0x000fea000b800000 */
[----:B------:R-:W-:Y:S04]  /*3e20*/  MOV R0, UR6 ;  /* 0x0000000600007c02 */ /* 0x000fe80008000f00 */
[----:B------:R-:W-:Y:S04]  /*3e30*/  SHF.L.U32 R3, R0, 0x1f, RZ ;  /* 0x0000001f00037819 */ /* 0x000fe800000006ff */
[----:B------:R-:W2:Y:S02]  /*3e40*/  SYNCS.PHASECHK.TRANS64.TRYWAIT P0, [UR7+0x78], R3 ;  /* 0x00007803ff0075a7 */ /* 0x000ea40008001107 */
[----:B--2---:R-:W-:Y:S05]  /*3e50*/  @!P0 BRA `(.L_x_72) ;  /* 0x0000004800c48947 */ /* 0x004fea0003800000 */
.L_x_71:
[----:B------:R-:W-:Y:S02]  /*3e60*/  R2UR UR19, R21 ;  /* 0x00000000151372ca */ /* 0x000fe400000e0000 */
[----:B------:R-:W-:Y:S02]  /*3e70*/  R2UR UR18, R20 ;  /* 0x00000000141272ca */ /* 0x000fe400000e0000 */
[----:B------:R-:W-:Y:S02]  /*3e80*/  ISETP.NE.U32.AND P2, PT, RZ, UR4, PT ;  /* 0x00000004ff007c0c */ /* 0x000fe4000bf45070 */
[----:B------:R-:W-:Y:S02]  /*3e90*/  SHF.L.U32 R12, R31, 0x1f, RZ ;  /* 0x0000001f1f0c7819 */ /* 0x000fe400000006ff */
[----:B------:R-:W-:Y:S05]  /*3ea0*/  ISETP.NE.AND.EX P2, PT, RZ, UR5, PT, P2 ;  /* 0x00000005ff007c0c */ /* 0x000fea000bf45320 */
[----:B------:R-:W-:Y:S02]  /*3eb0*/  USHF.L.U32 UR19, UR19, 0x7, URZ ;  /* 0x0000000713137899 */ /* 0x000fe400080006ff */
[----:B------:R-:W-:Y:S01]  /*3ec0*/  USHF.L.U32 UR18, UR18, 0x7, URZ ;  /* 0x0000000712127899 */ /* 0x000fe200080006ff */
[----:B------:R-:W-:Y:S11]  /*3ed0*/  BRA.U !UP3, `(.L_x_73) ;  /* 0x000000010b347547 */ /* 0x000ff6000b800000 */
[----:B------:R-:W-:Y:S01]  /*3ee0*/  UPLOP3.LUT UP0, UPT, UPT, UPT, UP2, 0x80, 0x8 ;  /* 0x000000000008789c */ /* 0x000fe20003f0f020 */
[----:B--2---:R-:W-:Y:S02]  /*3ef0*/  HFMA2 R0, -RZ, RZ, 0, 5.9604644775390625e-08 ;  /* 0x00000001ff007431 */ /* 0x004fe400000001ff */
[----:B------:R-:W-:Y:S03]  /*3f00*/  IMAD.MOV.U32 R151, RZ, RZ, 0x1 ;  /* 0x00000001ff977424 */ /* 0x000fe600078e00ff */
[----:B------:R-:W-:Y:S05]  /*3f10*/  PLOP3.LUT P0, PT, PT, PT, UP0, 0x80, 0x8 ;  /* 0x000000000008781c */ /* 0x000fea0003f0f008 */
[----:B------:R-:W2:Y:S01]  /*3f20*/  @UP0 LDCU.64 UR10, c[0x0][0x888] ;  /* 0x00011100ff0a07ac */ /* 0x000ea20008000a00 */
[----:B------:R-:W-:Y:S07]  /*3f30*/  @UP0 UIMAD UR8, UR36, UR4, URZ ;  /* 0x00000004240802a4 */ /* 0x000fee000f8e02ff */
[----:B------:R-:W-:Y:S01]  /*3f40*/  @!P0 PRMT R151, R0, 0x7610, R151 ;  /* 0x0000761000978816 */ /* 0x000fe20000000097 */
[----:B--2---:R-:W-:Y:S03]  /*3f50*/  @UP0 UIMAD.WIDE UR10, UR8, 0x4, UR10 ;  /* 0x00000004080a08a5 */ /* 0x004fe6000f8e020a */
[----:B------:R-:W2:Y:S03]  /*3f60*/  @!UP0 LDCU UR8, c[0x0][0x880] ;  /* 0x00011000ff0887ac */ /* 0x000ea60008000800 */
[----:B------:R-:W-:Y:S01]  /*3f70*/  IMAD.U32 R10, RZ, RZ, UR10 ;  /* 0x0000000aff0a7e24 */ /* 0x000fe2000f8e00ff */
[----:B------:R-:W-:Y:S05]  /*3f80*/  MOV R11, UR11 ;  /* 0x0000000b000b7c02 */ /* 0x000fea0008000f00 */
[----:B-----5:R3:W5:Y:S02]  /*3f90*/  @P0 LDG.E R82, desc[UR46][R10.64] ;  /* 0x0000002e0a520981 */ /* 0x020764000c1e1900 */
[----:B--23--:R-:W-:Y:S07]  /*3fa0*/  @!P0 IMAD.U32 R82, RZ, RZ, UR8 ;  /* 0x00000008ff528e24 */ /* 0x00cfee000f8e00ff */
.L_x_73:
[----:B-----5:R-:W-:Y:S01]  /*3fb0*/  @!P2 ISETP.EQ.AND P0, PT, R82, RZ, PT ;  /* 0x000000ff5200a20c */ /* 0x020fe20003f02270 */
[----:B------:R-:W-:Y:S01]  /*3fc0*/  @!UPT UIADD3 URZ, UPT, UPT, URZ, URZ, URZ ;  /* 0x000000fffffff290 */ /* 0x000fe2000fffe0ff */
[----:B------:R-:W-:Y:S11]  /*3fd0*/  @!P2 BRA `(.L_x_74) ;  /* 0x000000000014a947 */ /* 0x000ff60003800000 */
[----:B------:R-:W-:Y:S02]  /*3fe0*/  LOP3.LUT P2, RZ, R151, 0xff, RZ, 0xc0, !PT ;  /* 0x000000ff97ff7812 */ /* 0x000fe4000784c0ff */
[----:B------:R-:W-:Y:S04]  /*3ff0*/  PLOP3.LUT P0, PT, PT, PT, UP0, 0x80, 0x8 ;  /* 0x000000000008781c */ /* 0x000fe80003f0f008 */
[----:B------:R-:W-:Y:S07]  /*4000*/  PLOP3.LUT P0, PT, P0, PT, PT, 0x8, 0x80 ;  /* 0x000000000080781c */ /* 0x000fee000070e170 */
[----:B------:R-:W-:Y:S11]  /*4010*/  @P2 ISETP.EQ.AND P0, PT, R82, RZ, PT ;  /* 0x000000ff5200220c */ /* 0x000ff60003f02270 */
[----:B------:R-:W-:Y:S02]  /*4020*/  @!UPT UIADD3 URZ, UPT, UPT, URZ, URZ, URZ ;  /* 0x000000fffffff290 */ /* 0x000fe4000fffe0ff */
.L_x_74:
[----:B------:R-:W3:Y:S01]  /*4030*/  SYNCS.PHASECHK.TRANS64.TRYWAIT P2, [UR7+0x60], R12 ;  /* 0x0000600cff0075a7 */ /* 0x000ee20008041107 */
[----:B------:R-:W-:Y:S04]  /*4040*/  ELECT P4, URZ, PT ;  /* 0x0000000000ff782f */ /* 0x000fe80003880000 */
[----:B------:R-:W-:Y:S11]  /*4050*/  PLOP3.LUT P4, PT, P0, P4, PT, 0xf2, 0x2f ;  /* 0x00000000002f781c */ /* 0x000ff60000789e72 */
[----:B------:R-:W-:Y:S02]  /*4060*/  @!UPT UIADD3 URZ, UPT, UPT, URZ, URZ, URZ ;  /* 0x000000fffffff290 */ /* 0x000fe4000fffe0ff */
[----:B-1----:R-:W-:Y:S05]  /*4070*/  @!P4 IADD3 R21, P0, PT, R32, 0x580, RZ ;  /* 0x000005802015c810 */ /* 0x002fea0007f1e0ff */
[----:B------:R-:W-:Y:S01]  /*4080*/  @!P4 IMAD.X R20, RZ, RZ, R33, P0 ;  /* 0x000000ffff14c224 */ /* 0x000fe200000e0621 */
[----:B---3--:R-:W-:Y:S07]  /*4090*/  @!P2 BRA `(.L_x_75) ;  /* 0x00000048004ca947 */ /* 0x008fee0003800000 */
.L_x_138:
[----:B------:R-:W3:Y:S01]  /*40a0*/  LDC.64 R14, c[0x0][0xb10] ;  /* 0x0002c400ff0e7b82 */ /* 0x000ee20000000a00 */
[----:B------:R-:W-:Y:S01]  /*40b0*/  @!P4 R2UR UR8, R20 ;  /* 0x000000001408c2ca */ /* 0x000fe200000e0000 */
[----:B------:R-:W-:Y:S01]  /*40c0*/  VOTEU.ALL UP1, P4 ;  /* 0x0000000000ff7886 */ /* 0x000fe20002020000 */
[----:B------:R-:W-:Y:S01]  /*40d0*/  @!P4 R2UR UR9, R21 ;  /* 0x000000001509c2ca */ /* 0x000fe200000e0000 */
[----:B------:R-:W-:Y:S01]  /*40e0*/  UMOV UR10, 0x0 ;  /* 0x00000000000a7882 */ /* 0x000fe20000000000 */
[----:B------:R-:W-:Y:S03]  /*40f0*/  UMOV UR11, 0x10000000 ;  /* 0x10000000000b7882 */ /* 0x000fe60000000000 */
[----:B------:R-:W5:Y:S01]  /*4100*/  LDC.64 R10, c[0x0][0xb18] ;  /* 0x0002c600ff0a7b82 */ /* 0x000f620000000a00 */
[----:B------:R-:W-:Y:S01]  /*4110*/  @!UP1 UIADD3 UR16, UPT, UPT, UR7, 0x200, URZ ;  /* 0x0000020007109890 */ /* 0x000fe2000fffe0ff */
[----:B------:R-:W-:Y:S01]  /*4120*/  @P3 SHF.R.U32.HI R28, RZ, 0x10, R25 ;  /* 0x00000010ff1c3819 */ /* 0x000fe20000011619 */
[----:B------:R-:W-:Y:S01]  /*4130*/  VOTEU.ALL UP1, P4 ;  /* 0x0000000000ff7886 */ /* 0x000fe20002020000 */
[----:B------:R-:W-:Y:S01]  /*4140*/  UMOV UR20, UR36 ;  /* 0x0000002400147c82 */ /* 0x000fe20008000000 */
[----:B------:R-:W-:Y:S03]  /*4150*/  VIADD R30, R30, 0x1 ;  /* 0x000000011e1e7836 */ /* 0x000fe60000000000 */
[----:B--2---:R-:W2:Y:S01]  /*4160*/  @!P1 LDC R0, c[0x0][0xb20] ;  /* 0x0002c800ff009b82 */ /* 0x004ea20000000800 */
[----:B------:R-:W-:Y:S01]  /*4170*/  IMAD.U32 R21, RZ, RZ, UR8 ;  /* 0x00000008ff157e24 */ /* 0x000fe2000f8e00ff */
[----:B------:R-:W-:Y:S06]  /*4180*/  UPRMT UR8, UR37, 0x654, UR17 ;  /* 0x0000065425087896 */ /* 0x000fec0008000011 */
[----:B-1----:R-:W1:Y:S01]  /*4190*/  @!P1 LDC R3, c[0x0][0xb0c] ;  /* 0x0002c300ff039b82 */ /* 0x002e620000000800 */
[----:B------:R-:W-:Y:S01]  /*41a0*/  IMAD.U32 R20, RZ, RZ, UR9 ;  /* 0x00000009ff147e24 */ /* 0x000fe2000f8e00ff */
[----:B------:R-:W-:Y:S04]  /*41b0*/  @!P4 R2UR UR15, R21 ;  /* 0x00000000150fc2ca */ /* 0x000fe800000e0000 */
[----:B------:R-:W-:Y:S01]  /*41c0*/  @!P4 R2UR UR14, R20 ;  /* 0x00000000140ec2ca */ /* 0x000fe200000e0000 */
[----:B------:R-:W-:Y:S11]  /*41d0*/  @!P4 IMAD.MOV.U32 R20, RZ, RZ, 0x2000 ;  /* 0x00002000ff14c424 */ /* 0x000ff600078e00ff */
[----:B------:R-:W-:Y:S01]  /*41e0*/  @!UPT UIADD3 URZ, UPT, UPT, URZ, URZ, URZ ;  /* 0x000000fffffff290 */ /* 0x000fe2000fffe0ff */
[----:B------:R1:W-:Y:S01]  /*41f0*/  @!UP1 UTMALDG.3D [UR16], [UR14], desc[UR10] ;  /* 0x00000a100e0095b4 */ /* 0x0003e20008011000 */
[----:B------:R1:W-:Y:S02]  /*4200*/  @!P4 SYNCS.ARRIVE.TRANS64.RED.A0TR RZ, [UR7+0x50], R20 ;  /* 0x00005014ffffc9a7 */ /* 0x0003e40008300407 */
[----:B-1----:R-:W-:Y:S01]  /*4210*/  @!P1 ISETP.NE.AND P2, PT, R3, 0x1, PT ;  /* 0x000000010300980c */ /* 0x002fe20003f45270 */
[C---:B---3--:R-:W-:Y:S01]  /*4220*/  @!P1 IMAD.HI.U32 R14, R13.reuse, R14, RZ ;  /* 0x0000000e0d0e9227 */ /* 0x048fe200078e00ff */
[----:B-----5:R-:W-:Y:S03]  /*4230*/  @!P1 ISETP.NE.AND P0, PT, R10, 0x1, PT ;  /* 0x000000010a00980c */ /* 0x020fe60003f05270 */
[C---:B------:R-:W-:Y:S01]  /*4240*/  @!P1 IMAD.HI.U32 R11, R8.reuse, R11, RZ ;  /* 0x0000000b080b9227 */ /* 0x040fe200078e00ff */
[----:B------:R-:W-:Y:S04]  /*4250*/  @!P1 SHF.R.U32.HI R14, RZ, R15, R14 ;  /* 0x0000000fff0e9219 */ /* 0x000fe8000001160e */
[----:B--2---:R-:W-:Y:S01]  /*4260*/  @!P1 SHF.R.U32.HI R9, RZ, R0, R11 ;  /* 0x00000000ff099219 */ /* 0x004fe2000001160b */
[----:B------:R-:W-:Y:S01]  /*4270*/  SYNCS.ARRIVE.TRANS64.RED.A1T0 RZ, [UR8], RZ ;  /* 0x000000ffffff79a7 */ /* 0x000fe20008100408 */
[----:B------:R-:W-:Y:S02]  /*4280*/  @!P1 SEL R14, R13, R14, !P2 ;  /* 0x0000000e0d0e9207 */ /* 0x000fe40005000000 */
[----:B------:R-:W-:Y:S01]  /*4290*/  @!P1 SEL R9, R8, R9, !P0 ;  /* 0x0000000908099207 */ /* 0x000fe20004000000 */
[----:B------:R-:W1:Y:S04]  /*42a0*/  SYNCS.PHASECHK.TRANS64.TRYWAIT P5, [UR7+0x68], R12 ;  /* 0x0000680cff0075a7 */ /* 0x000e6800080a1107 */
[----:B------:R-:W-:Y:S02]  /*42b0*/  @!P1 IMAD.IADD R0, R9, 0x1, -R14 ;  /* 0x0000000109009824 */ /* 0x000fe400078e0a0e */
[----:B------:R-:W-:Y:S02]  /*42c0*/  @!P1 IMAD.IADD R9, R14, 0x1, -R9 ;  /* 0x000000010e099824 */ /* 0x000fe400078e0a09 */
[----:B------:R-:W-:Y:S02]  /*42d0*/  @!P1 IMAD R13, R0, R3, R13 ;  /* 0x00000003000d9224 */ /* 0x000fe400078e020d */
[----:B------:R-:W-:Y:S01]  /*42e0*/  @!P1 IMAD R8, R9, R10, R8 ;  /* 0x0000000a09089224 */ /* 0x000fe200078e0208 */
[----:B-1----:R-:W-:Y:S06]  /*42f0*/  @!P5 BRA `(.L_x_76) ;  /* 0x0000004400ccd947 */ /* 0x002fec0003800000 */
.L_x_140:
[----:B-1----:R-:W-:Y:S01]  /*4300*/  @!P4 IADD3 R3, P0, PT, R32, 0x580, RZ ;  /* 0x000005802003c810 */ /* 0x002fe20007f1e0ff */
[----:B------:R-:W-:Y:S01]  /*4310*/  VOTEU.ALL UP1, P4 ;  /* 0x0000000000ff7886 */ /* 0x000fe20002020000 */
[----:B------:R-:W-:Y:S01]  /*4320*/  UMOV UR20, 0x0 ;  /* 0x0000000000147882 */ /* 0x000fe20000000000 */
[----:B------:R-:W-:Y:S01]  /*4330*/  UMOV UR21, 0x10000000 ;  /* 0x1000000000157882 */ /* 0x000fe20000000000 */
[----:B------:R-:W-:Y:S01]  /*4340*/  @!P4 R2UR UR9, R3 ;  /* 0x000000000309c2ca */ /* 0x000fe200000e0000 */
[----:B------:R-:W-:Y:S01]  /*4350*/  @!P4 IMAD.X R0, RZ, RZ, R33, P0 ;  /* 0x000000ffff00c224 */ /* 0x000fe200000e0621 */
[----:B------:R-:W-:Y:S01]  /*4360*/  @!UP1 UIADD3 UR10, UPT, UPT, UR18, 0x40, URZ ;  /* 0x00000040120a9890 */ /* 0x000fe2000fffe0ff */
[----:B------:R-:W-:Y:S01]  /*4370*/  ISETP.NE.AND P0, PT, R30, 0x2, PT ;  /* 0x000000021e00780c */ /* 0x000fe20003f05270 */
[----:B------:R-:W-:Y:S01]  /*4380*/  UMOV UR11, UR19 ;  /* 0x00000013000b7c82 */ /* 0x000fe20008000000 */
[----:B------:R-:W-:Y:S01]  /*4390*/  UMOV UR12, UR36 ;  /* 0x00000024000c7c82 */ /* 0x000fe20008000000 */
[----:B------:R-:W-:Y:S01]  /*43a0*/  @!P4 R2UR UR8, R0 ;  /* 0x000000000008c2ca */ /* 0x000fe200000e0000 */
[----:B------:R-:W-:Y:S01]  /*43b0*/  IMAD.IADD R20, R8, 0x1, R150 ;  /* 0x0000000108147824 */ /* 0x000fe200078e0296 */
[----:B------:R-:W-:Y:S01]  /*43c0*/  @P3 R2UR UR36, R28 ;  /* 0x000000001c2432ca */ /* 0x000fe200000e0000 */
[----:B------:R-:W-:Y:S01]  /*43d0*/  IMAD.IADD R21, R13, 0x1, R152 ;  /* 0x000000010d157824 */ /* 0x000fe200078e0298 */
[----:B------:R-:W-:Y:S02]  /*43e0*/  SEL R0, RZ, 0x1, P0 ;  /* 0x00000001ff007807 */ /* 0x000fe40000000000 */
[----:B------:R-:W-:Y:S01]  /*43f0*/  LOP3.LUT R31, R31, 0x1, RZ, 0x3c, !PT ;  /* 0x000000011f1f7812 */ /* 0x000fe200078e3cff */
[----:B------:R-:W-:Y:S01]  /*4400*/  IMAD.U32 R10, RZ, RZ, UR9 ;  /* 0x00000009ff0a7e24 */ /* 0x000fe2000f8e00ff */
[----:B------:R-:W-:Y:S01]  /*4410*/  @!UP1 UIADD3 UR9, UPT, UPT, UR7, 0x58, URZ ;  /* 0x0000005807099890 */ /* 0x000fe2000fffe0ff */
[----:B------:R-:W-:Y:S02]  /*4420*/  LOP3.LUT R29, R29, R0, RZ, 0x3c, !PT ;  /* 0x000000001d1d7212 */ /* 0x000fe400078e3cff */
[----:B------:R-:W-:Y:S02]  /*4430*/  SEL R30, R30, RZ, P0 ;  /* 0x000000ff1e1e7207 */ /* 0x000fe40000000000 */
[----:B------:R-:W-:Y:S01]  /*4440*/  IMAD.U32 R11, RZ, RZ, UR8 ;  /* 0x00000008ff0b7e24 */ /* 0x000fe2000f8e00ff */
[----:B------:R-:W-:Y:S01]  /*4450*/  @!P4 R2UR UR14, R10 ;  /* 0x000000000a0ec2ca */ /* 0x000fe200000e0000 */
[----:B------:R-:W-:Y:S01]  /*4460*/  @!UP1 UIADD3 UR8, UPT, UPT, UR7, 0x2200, URZ ;  /* 0x0000220007089890 */ /* 0x000fe2000fffe0ff */
[----:B------:R-:W-:Y:S02]  /*4470*/  VOTEU.ALL UP1, P4 ;  /* 0x0000000000ff7886 */ /* 0x000fe40002020000 */
[----:B------:R-:W-:Y:S11]  /*4480*/  @!P4 R2UR UR15, R11 ;  /* 0x000000000b0fc2ca */ /* 0x000ff600000e0000 */
[----:B------:R-:W-:Y:S02]  /*4490*/  @!UPT UIADD3 URZ, UPT, UPT, URZ, URZ, URZ ;  /* 0x000000fffffff290 */ /* 0x000fe4000fffe0ff */
[----:B------:R2:W-:Y:S01]  /*44a0*/  @!UP1 UTMALDG.3D [UR8], [UR14], desc[UR20] ;  /* 0x000014080e0095b4 */ /* 0x0005e20008011000 */
[----:B------:R2:W-:Y:S01]  /*44b0*/  @!P4 SYNCS.ARRIVE.TRANS64.RED.A0TR RZ, [UR7+0x58], R23 ;  /* 0x00005817ffffc9a7 */ /* 0x0005e20008300407 */
[----:B------:R-:W-:Y:S01]  /*44c0*/  UPLOP3.LUT UP1, UPT, UPT, UPT, UPT, 0x80, 0x8 ;  /* 0x000000000008789c */ /* 0x000fe20003f2f070 */
[----:B------:R-:W-:Y:S01]  /*44d0*/  SYNCS.ARRIVE.TRANS64.RED.A1T0 RZ, [UR13], RZ ;  /* 0x000000ffffff79a7 */ /* 0x000fe2000810040d */
[----:B------:R-:W-:Y:S09]  /*44e0*/  @P3 BRA `(.L_x_77) ;  /* 0xfffffff400503947 */ /* 0x000ff2000383ffff */
[----:B------:R-:W-:-:S04]  /*44f0*/  SHF.L.U32 R3, R31, 0x1f, RZ ;  /* 0x0000001f1f037819 */ /* 0x000fc800000006ff */
[----:B------:R-:W1:Y:S02]  /*4500*/  SYNCS.PHASECHK.TRANS64.TRYWAIT P0, [UR7+0x60], R3 ;  /* 0x00006003ff0075a7 */ /* 0x000e640008001107 */
[----:B-1----:R-:W-:Y:S05]  /*4510*/  @!P0 BRA `(.L_x_78) ;  /* 0x00000044005c8947 */ /* 0x002fea0003800000 */
.L_x_142:
[----:B-1----:R-:W-:-:S07]  /*4520*/  MOV R0, UR7 ;  /* 0x0000000700007c02 */ /* 0x002fce0008000f00 */
.L_x_79:
[----:B-1----:R-:W-:-:S04]  /*4530*/  SHF.L.U32 R3, R31, 0x1f, RZ ;  /* 0x0000001f1f037819 */ /* 0x002fc800000006ff */
[----:B------:R1:W3:Y:S03]  /*4540*/  SYNCS.PHASECHK.TRANS64.TRYWAIT P0, [R0+URZ+0x68], R3 ;  /* 0x00006803000075a7 */ /* 0x0002e600080011ff */
[----:B---3--:R-:W-:Y:S05]  /*4550*/  @!P0 NANOSLEEP.SYNCS 0x989680 ;  /* 0x009896800000895d */ /* 0x008fea0003900000 */
[----:B------:R-:W3:Y:S02]  /*4560*/  @!P0 SYNCS.PHASECHK.TRANS64 P0, [R0+URZ+0x68], R3 ;  /* 0x00006803000085a7 */ /* 0x000ee400080010ff */
[----:B--23--:R-:W-:Y:S05]  /*4570*/  @P0 EXIT ;  /* 0x000000000000094d */ /* 0x00cfea0003800000 */
[----:B------:R-:W-:Y:S05]  /*4580*/  BRA `(.L_x_79) ;  /* 0xfffffffc00e87947 */ /* 0x000fea000383ffff */
.L_x_68:
[----:B------:R-:W-:-:S06]  /*4590*/  UISETP.GE.AND UP1, UPT, UR8, 0x4, UPT ;  /* 0x000000040800788c */ /* 0x000fcc000bf26270 */
[----:B------:R-:W-:-:S13]  /*45a0*/  PLOP3.LUT P0, PT, PT, PT, UP1, 0x80, 0x8 ;  /* 0x000000000008781c */ /* 0x000fda0003f0f018 */
[----:B------:R-:W-:Y:S05]  /*45b0*/  @!P0 EXIT ;  /* 0x000000000000894d */ /* 0x000fea0003800000 */
[----:B------:R-:W-:Y:S01]  /*45c0*/  BAR.SYNC.DEFER_BLOCKING 0x6, 0xa0 ;  /* 0x0182800000007b1d */ /* 0x000fe20000010000 */
[C---:B------:R-:W-:Y:S01]  /*45d0*/  IMAD.U32 R79, R167.reuse, 0x10000, RZ ;  /* 0x00010000a74f7824 */ /* 0x040fe200078e00ff */
[C---:B------:R-:W-:Y:S01]  /*45e0*/  R2P PR, R167.reuse, 0x6 ;  /* 0x00000006a7007804 */ /* 0x040fe20000000000 */
[----:B------:R-:W-:Y:S01]  /*45f0*/  IMAD.SHL.U32 R2, R167, 0x40, RZ ;  /* 0x00000040a7027824 */ /* 0x000fe200078e00ff */
[----:B------:R-:W-:Y:S01]  /*4600*/  CS2R R160, SRZ ;  /* 0x0000000000a07805 */ /* 0x000fe2000001ff00 */
[----:B------:R-:W-:Y:S01]  /*4610*/  IMAD.MOV.U32 R164, RZ, RZ, 0x20 ;  /* 0x00000020ffa47424 */ /* 0x000fe200078e00ff */
[----:B------:R-:W-:Y:S02]  /*4620*/  UMOV UR49, 0x400 ;  /* 0x0000040000317882 */ /* 0x000fe40000000000 */
[----:B------:R-:W1:Y:S01]  /*4630*/  LDC R157, c[0x0][0x370] ;  /* 0x0000dc00ff9d7b82 */ /* 0x000e620000000800 */
[----:B------:R-:W-:Y:S01]  /*4640*/  ULEA UR49, UR37, UR49, 0x18 ;  /* 0x0000003125317291 */ /* 0x000fe2000f8ec0ff */
[----:B------:R-:W-:Y:S01]  /*4650*/  LOP3.LUT R79, R79, 0x600000, RZ, 0xc0, !PT ;  /* 0x006000004f4f7812 */ /* 0x000fe200078ec0ff */
[----:B------:R-:W-:Y:S01]  /*4660*/  IMAD.SHL.U32 R153, R167, 0x8, RZ ;  /* 0x00000008a7997824 */ /* 0x000fe200078e00ff */
[----:B------:R-:W-:Y:S01]  /*4670*/  LOP3.LUT R4, R2, 0x180, RZ, 0xc0, !PT ;  /* 0x0000018002047812 */ /* 0x000fe200078ec0ff */
[----:B------:R-:W-:Y:S01]  /*4680*/  IMAD.MOV.U32 R165, RZ, RZ, 0x10 ;  /* 0x00000010ffa57424 */ /* 0x000fe200078e00ff */
[----:B------:R-:W-:Y:S01]  /*4690*/  SEL R164, R164, 0xffffffe0, !P2 ;  /* 0xffffffe0a4a47807 */ /* 0x000fe20005000000 */
[----:B------:R-:W-:Y:S01]  /*46a0*/  UIADD3 UR4, UPT, UPT, UR49, 0x4200, URZ ;  /* 0x0000420031047890 */ /* 0x000fe2000fffe0ff */
[----:B------:R-:W2:Y:S01]  /*46b0*/  LDC R74, c[0x0][0xb0c] ;  /* 0x0002c300ff4a7b82 */ /* 0x000ea20000000800 */
[----:B------:R-:W-:Y:S01]  /*46c0*/  LOP3.LUT R153, R4, 0x30, R153, 0xf8, !PT ;  /* 0x0000003004997812 */ /* 0x000fe200078ef899 */
[----:B------:R-:W-:Y:S01]  /*46d0*/  IMAD.MOV.U32 R76, RZ, RZ, RZ ;  /* 0x000000ffff4c7224 */ /* 0x000fe200078e00ff */
[----:B------:R-:W-:Y:S01]  /*46e0*/  SEL R165, R165, 0xfffffff0, !P1 ;  /* 0xfffffff0a5a57807 */ /* 0x000fe20004800000 */
[----:B------:R-:W-:Y:S01]  /*46f0*/  IMAD.MOV.U32 R162, RZ, RZ, RZ ;  /* 0x000000ffffa27224 */ /* 0x000fe200078e00ff */
[----:B------:R-:W-:Y:S01]  /*4700*/  LOP3.LUT R153, R153, 0x1e40, R2, 0xf8, !PT ;  /* 0x00001e4099997812 */ /* 0x000fe200078ef802 */
[----:B------:R-:W-:Y:S01]  /*4710*/  IMAD.MOV.U32 R169, RZ, RZ, RZ ;  /* 0x000000ffffa97224 */ /* 0x000fe200078e00ff */
[----:B------:R-:W-:Y:S01]  /*4720*/  LOP3.LUT R167, R167, 0x60, RZ, 0xc0, !PT ;  /* 0x00000060a7a77812 */ /* 0x000fe200078ec0ff */
[----:B------:R-:W4:Y:S01]  /*4730*/  LDC R155, c[0x0][0xb20] ;  /* 0x0002c800ff9b7b82 */ /* 0x000f220000000800 */
[----:B------:R-:W3:Y:S01]  /*4740*/  LDS R0, [UR49+0x130] ;  /* 0x00013031ff007984 */ /* 0x000ee20008000800 */
[----:B------:R-:W-:Y:S01]  /*4750*/  IMAD.MOV.U32 R159, RZ, RZ, RZ ;  /* 0x000000ffff9f7224 */ /* 0x000fe200078e00ff */
[----:B------:R-:W1:Y:S01]  /*4760*/  LDCU.64 UR52, c[0x0][0x348] ;  /* 0x00006900ff3477ac */ /* 0x000e620008000a00 */
[----:B------:R-:W-:Y:S01]  /*4770*/  IMAD.U32 R166, RZ, RZ, UR4 ;  /* 0x00000004ffa67e24 */ /* 0x000fe2000f8e00ff */
[----:B------:R-:W1:Y:S03]  /*4780*/  LDCU.64 UR38, c[0x0][0x888] ;  /* 0x00011100ff2677ac */ /* 0x000e660008000a00 */
[----:B------:R-:W1:Y:S01]  /*4790*/  LDC R73, c[0x0][0xb30] ;  /* 0x0002cc00ff497b82 */ /* 0x000e620000000800 */
[----:B------:R-:W1:Y:S01]  /*47a0*/  LDCU.64 UR44, c[0x0][0x890] ;  /* 0x00011200ff2c77ac */ /* 0x000e620008000a00 */
[----:B------:R-:W-:-:S06]  /*47b0*/  UIADD3 UR48, UPT, UPT, UR49, 0x200, URZ ;  /* 0x0000020031307890 */ /* 0x000fcc000fffe0ff */
[----:B------:R-:W1:Y:S08]  /*47c0*/  LDC.64 R148, c[0x0][0xb10] ;  /* 0x0002c400ff947b82 */ /* 0x000e700000000a00 */
[----:B------:R-:W1:Y:S08]  /*47d0*/  LDC.64 R70, c[0x0][0xb18] ;  /* 0x0002c600ff467b82 */ /* 0x000e700000000a00 */
[----:B------:R-:W1:Y:S08]  /*47e0*/  LDC.64 R68, c[0x0][0xb28] ;  /* 0x0002ca00ff447b82 */ /* 0x000e700000000a00 */
[----:B------:R-:W1:Y:S01]  /*47f0*/  LDC.64 R146, c[0x0][0x8b0] ;  /* 0x00022c00ff927b82 */ /* 0x000e620000000a00 */
[----:B---3--:R-:W-:Y:S01]  /*4800*/  IMAD.IADD R79, R0, 0x1, R79 ;  /* 0x00000001004f7824 */ /* 0x008fe200078e024f */
[----:B------:R-:W-:-:S04]  /*4810*/  SHF.R.S32.HI R0, RZ, 0x4, R164 ;  /* 0x00000004ff007819 */ /* 0x000fc800000114a4 */
[----:B------:R-:W-:Y:S02]  /*4820*/  LEA.HI.SX32 R163, R165, R0, 0x1c ;  /* 0x00000000a5a37211 */ /* 0x000fe400078fe2ff */
[----:B------:R-:W3:Y:S08]  /*4830*/  LDC.64 R144, c[0x0][0x8a8] ;  /* 0x00022a00ff907b82 */ /* 0x000ef00000000a00 */
[----:B--2-4-:R-:W1:Y:S02]  /*4840*/  LDC R156, c[0x0][0x374] ;  /* 0x0000dd00ff9c7b82 */ /* 0x014e640000000800 */
.L_x_105:
[----:B------:R-:W-:Y:S02]  /*4850*/  LEA R0, R169, UR49, 0x3 ;  /* 0x00000031a9007c11 */ /* 0x000fe4000f8e18ff */
[----:B------:R-:W-:Y:S02]  /*4860*/  SHF.L.U32 R3, R161, 0x1f, RZ ;  /* 0x0000001fa1037819 */ /* 0x000fe400000006ff */
[----:B-1----:R-:W-:Y:S02]  /*4870*/  LEA R16, R169, UR49, 0x4 ;  /* 0x00000031a9107c11 */ /* 0x002fe4000f8e20ff */
[----:B------:R-:W2:Y:S02]  /*4880*/  SYNCS.PHASECHK.TRANS64.TRYWAIT P0, [R0+URZ+0x80], R3 ;  /* 0x00008003000075a7 */ /* 0x000ea400080011ff */
[----:B--2---:R-:W-:Y:S05]  /*4890*/  @!P0 BRA `(.L_x_80) ;  /* 0x0000004000948947 */ /* 0x004fea0003800000 */
.L_x_143:
[----:B------:R-:W4:Y:S01]  /*48a0*/  LDC.64 R12, c[0x0][0xb10] ;  /* 0x0002c400ff0c7b82 */ /* 0x000f220000000a00 */
[----:B------:R-:W3:Y:S01]  /*48b0*/  LDS.128 R16, [R16+0x110] ;  /* 0x0001100010107984 */ /* 0x000ee20000000c00 */
[----:B-1----:R-:W-:Y:S01]  /*48c0*/  ISETP.NE.AND P1, PT, R73, 0x1, PT ;  /* 0x000000014900780c */ /* 0x002fe20003f25270 */
[----:B--2---:R-:W-:Y:S01]  /*48d0*/  VIADD R0, R0, 0x90 ;  /* 0x0000009000007836 */ /* 0x004fe20000000000 */
[----:B------:R-:W-:Y:S04]  /*48e0*/  ISETP.GE.AND P0, PT, R72, 0x1, PT ;  /* 0x000000014800780c */ /* 0x000fe80003f06270 */
[----:B------:R-:W1:Y:S01]  /*48f0*/  LDC.64 R10, c[0x0][0xb18] ;  /* 0x0002c600ff0a7b82 */ /* 0x000e620000000a00 */
[----:B------:R-:W-:Y:S01]  /*4900*/  PRMT R0, RZ, 0x654, R0 ;  /* 0x00000654ff007816 */ /* 0x000fe20000000000 */
[----:B------:R-:W-:Y:S01]  /*4910*/  @!PT LDS RZ, [RZ] ;  /* 0x00000000fffff984 */ /* 0x000fe20000000800 */
[----:B------:R-:W-:Y:S01]  /*4920*/  @!PT LDS RZ, [RZ] ;  /* 0x00000000fffff984 */ /* 0x000fe20000000800 */
[----:B------:R-:W-:Y:S01]  /*4930*/  @!PT LDS RZ, [RZ] ;  /* 0x00000000fffff984 */ /* 0x000fe20000000800 */
[----:B------:R-:W-:Y:S01]  /*4940*/  @!PT LDS RZ, [RZ] ;  /* 0x00000000fffff984 */ /* 0x000fe20000000800 */
[----:B------:R2:W-:Y:S06]  /*4950*/  MEMBAR.ALL.CTA ;  /* 0x0000000000007992 */ /* 0x0005ec0000008000 */
[----:B--2---:R-:W2:Y:S01]  /*4960*/  FENCE.VIEW.ASYNC.S ;  /* 0x00000000000073c6 */ /* 0x004ea20000000000 */
[----:B------:R-:W1:Y:S08]  /*4970*/  @!P1 LDC R14, c[0x0][0xb20] ;  /* 0x0002c800ff0e9b82 */ /* 0x000e700000000800 */
[----:B------:R-:W1:Y:S01]  /*4980*/  @!P1 LDC R9, c[0x0][0xb0c] ;  /* 0x0002c300ff099b82 */ /* 0x000e620000000800 */
[----:B--2---:R2:W-:Y:S01]  /*4990*/  SYNCS.ARRIVE.TRANS64.RED.A1T0 RZ, [R0+URZ], RZ ;  /* 0x000000ff00ff79a7 */ /* 0x0045e200081004ff */
[----:B---3--:R-:W-:Y:S04]  /*49a0*/  LOP3.LUT P4, RZ, R18, 0x1, RZ, 0xc0, !PT ;  /* 0x0000000112ff7812 */ /* 0x008fe8000788c0ff */
[----:B------:R-:W-:Y:S09]  /*49b0*/  P2R R168, PR, RZ, 0x10 ;  /* 0x00000010ffa87803 */ /* 0x000ff20000000000 */
[----:B------:R-:W-:Y:S02]  /*49c0*/  @P4 MOV R77, R16 ;  /* 0x00000010004d4202 */ /* 0x000fe40000000f00 */
[----:B------:R-:W-:Y:S01]  /*49d0*/  @P4 LOP3.LUT R75, R17, 0xffff, RZ, 0xc0, !PT ;  /* 0x0000ffff114b4812 */ /* 0x000fe200078ec0ff */
[----:B--2-4-:R-:W-:Y:S06]  /*49e0*/  @!P0 BRA `(.L_x_81) ;  /* 0x0000000000a48947 */ /* 0x014fec0003800000 */
[----:B------:R-:W-:Y:S01]  /*49f0*/  IMAD.HI.U32 R24, R156, R71, RZ ;  /* 0x000000479c187227 */ /* 0x000fe200078e00ff */
[----:B------:R-:W-:Y:S02]  /*4a00*/  ISETP.NE.AND P0, PT, R70, 0x1, PT ;  /* 0x000000014600780c */ /* 0x000fe40003f05270 */
[----:B------:R-:W-:Y:S01]  /*4a10*/  ISETP.NE.AND P2, PT, R72, 0x1, PT ;  /* 0x000000014800780c */ /* 0x000fe20003f45270 */
[-C--:B------:R-:W-:Y:S01]  /*4a20*/  IMAD.HI.U32 R22, R157, R148.reuse, RZ ;  /* 0x000000949d167227 */ /* 0x080fe200078e00ff */
[----:B------:R-:W-:Y:S02]  /*4a30*/  SHF.R.U32.HI R23, RZ, R155, R24 ;  /* 0x0000009bff177219 */ /* 0x000fe40000011618 */
[----:B------:R-:W-:Y:S01]  /*4a40*/  ISETP.NE.AND P3, PT, R74, 0x1, PT ;  /* 0x000000014a00780c */ /* 0x000fe20003f65270 */
[----:B------:R-:W-:Y:S01]  /*4a50*/  IMAD.HI.U32 R28, R75, R71, RZ ;  /* 0x000000474b1c7227 */ /* 0x000fe200078e00ff */
[----:B------:R-:W-:Y:S02]  /*4a60*/  SHF.R.U32.HI R22, RZ, R149, R22 ;  /* 0x00000095ff167219 */ /* 0x000fe40000011616 */
[----:B------:R-:W-:Y:S01]  /*4a70*/  SEL R3, R156, R23, !P0 ;  /* 0x000000179c037207 */ /* 0x000fe20004000000 */
[----:B------:R-:W-:Y:S01]  /*4a80*/  IMAD.HI.U32 R26, R77, R148, RZ ;  /* 0x000000944d1a7227 */ /* 0x000fe200078e00ff */
[----:B------:R-:W-:Y:S03]  /*4a90*/  SEL R7, R157, R22, !P3 ;  /* 0x000000169d077207 */ /* 0x000fe60005800000 */
[-C--:B------:R-:W-:Y:S01]  /*4aa0*/  IMAD.HI.U32 R22, R3, R68.reuse, RZ ;  /* 0x0000004403167227 */ /* 0x080fe200078e00ff */
[----:B------:R-:W-:Y:S03]  /*4ab0*/  SHF.R.U32.HI R26, RZ, R149, R26 ;  /* 0x00000095ff1a7219 */ /* 0x000fe6000001161a */
[----:B------:R-:W-:Y:S01]  /*4ac0*/  IMAD.HI.U32 R24, R7, R68, RZ ;  /* 0x0000004407187227 */ /* 0x000fe200078e00ff */
[----:B------:R-:W-:Y:S02]  /*4ad0*/  @P2 SHF.R.U32.HI R3, RZ, R69, R22 ;  /* 0x00000045ff032219 */ /* 0x000fe40000011616 */
[----:B------:R-:W-:Y:S02]  /*4ae0*/  SHF.R.U32.HI R22, RZ, R155, R28 ;  /* 0x0000009bff167219 */ /* 0x000fe4000001161c */
[----:B------:R-:W-:Y:S01]  /*4af0*/  @P2 SHF.R.U32.HI R7, RZ, R69, R24 ;  /* 0x00000045ff072219 */ /* 0x000fe20000011618 */
[C---:B------:R-:W-:Y:S01]  /*4b00*/  IMAD R2, R72.reuse, R3, RZ ;  /* 0x0000000348027224 */ /* 0x040fe200078e02ff */
[----:B------:R-:W-:Y:S02]  /*4b10*/  SEL R5, R75, R22, !P0 ;  /* 0x000000164b057207 */ /* 0x000fe40004000000 */
[----:B------:R-:W-:Y:S01]  /*4b20*/  SEL R3, R77, R26, !P3 ;  /* 0x0000001a4d037207 */ /* 0x000fe20005800000 */
[----:B------:R-:W-:Y:S01]  /*4b30*/  IMAD R4, R72, R7, RZ ;  /* 0x0000000748047224 */ /* 0x000fe200078e02ff */
[C---:B------:R-:W-:Y:S01]  /*4b40*/  ISETP.GE.AND P0, PT, R5.reuse, R2, PT ;  /* 0x000000020500720c */ /* 0x040fe20003f06270 */
[----:B------:R-:W-:Y:S03]  /*4b50*/  IMAD.HI.U32 R6, R5, R68, RZ ;  /* 0x0000004405067227 */ /* 0x000fe600078e00ff */
[----:B------:R-:W-:Y:S01]  /*4b60*/  ISETP.GE.OR P0, PT, R3, R4, P0 ;  /* 0x000000040300720c */ /* 0x000fe20000706670 */
[----:B------:R-:W-:Y:S01]  /*4b70*/  IMAD.MOV R4, RZ, RZ, -R3 ;  /* 0x000000ffff047224 */ /* 0x000fe200078e0a03 */
[-C--:B------:R-:W-:Y:S03]  /*4b80*/  SHF.R.U32.HI R6, RZ, R69.reuse, R6 ;  /* 0x00000045ff067219 */ /* 0x080fe60000011606 */
[----:B------:R-:W-:Y:S01]  /*4b90*/  IMAD R77, R74, R4, R77 ;  /* 0x000000044a4d7224 */ /* 0x000fe200078e024d */
[----:B------:R-:W-:Y:S05]  /*4ba0*/  SEL R15, R5, R6, !P2 ;  /* 0x00000006050f7207 */ /* 0x000fea0005000000 */
[----:B------:R-:W-:Y:S02]  /*4bb0*/  IMAD.MOV R6, RZ, RZ, -R15 ;  /* 0x000000ffff067224 */ /* 0x000fe400078e0a0f */
[C---:B------:R-:W-:Y:S04]  /*4bc0*/  @!P0 IMAD.HI.U32 R2, R3.reuse, R68, RZ ;  /* 0x0000004403028227 */ /* 0x040fe800078e00ff */
[----:B------:R-:W-:Y:S01]  /*4bd0*/  IMAD R6, R72, R6, R5 ;  /* 0x0000000648067224 */ /* 0x000fe200078e0205 */
[----:B------:R-:W-:Y:S04]  /*4be0*/  @!P0 SHF.R.U32.HI R2, RZ, R69, R2 ;  /* 0x00000045ff028219 */ /* 0x000fe80000011602 */
[----:B------:R-:W-:Y:S02]  /*4bf0*/  @!P0 SEL R0, R3, R2, !P2 ;  /* 0x0000000203008207 */ /* 0x000fe40005000000 */
[----:B------:R-:W-:Y:S02]  /*4c00*/  IADD3 R2, PT, PT, -R5, RZ, RZ ;  /* 0x000000ff05027210 */ /* 0x000fe40007ffe1ff */
[----:B------:R-:W-:Y:S01]  /*4c10*/  @!P0 IADD3 R8, PT, PT, R15, -R0, RZ ;  /* 0x800000000f088210 */ /* 0x000fe20007ffe0ff */
[----:B------:R-:W-:Y:S02]  /*4c20*/  @!P0 IMAD R0, R7, R6, R0 ;  /* 0x0000000607008224 */ /* 0x000fe400078e0200 */
[----:B------:R-:W-:Y:S02]  /*4c30*/  IMAD R75, R70, R2, R75 ;  /* 0x00000002464b7224 */ /* 0x000fe400078e024b */
[----:B------:R-:W-:Y:S02]  /*4c40*/  @!P0 IMAD R5, R8, R72, R3 ;  /* 0x0000004808058224 */ /* 0x000fe400078e0203 */
[----:B------:R-:W-:Y:S04]  /*4c50*/  @!P0 IMAD.MOV.U32 R3, RZ, RZ, R0 ;  /* 0x000000ffff038224 */ /* 0x000fe800078e0000 */
[----:B------:R-:W-:Y:S02]  /*4c60*/  IMAD R77, R3, R74, R77 ;  /* 0x0000004a034d7224 */ /* 0x000fe400078e024d */
[----:B------:R-:W-:Y:S07]  /*4c70*/  IMAD R75, R5, R70, R75 ;  /* 0x00000046054b7224 */ /* 0x000fee00078e024b */
.L_x_81:
[----:B-1----:R-:W-:Y:S01]  /*4c80*/  @!P1 ISETP.NE.AND P0, PT, R10, 0x1, PT ;  /* 0x000000010a00980c */ /* 0x002fe20003f05270 */
[----:B------:R-:W-:Y:S01]  /*4c90*/  @!P1 IMAD.HI.U32 R0, R77, R12, RZ ;  /* 0x0000000c4d009227 */ /* 0x000fe200078e00ff */
[----:B------:R-:W-:Y:S01]  /*4ca0*/  @!P1 ISETP.NE.AND P2, PT, R9, 0x1, PT ;  /* 0x000000010900980c */ /* 0x000fe20003f45270 */
[----:B------:R-:W-:Y:S01]  /*4cb0*/  ULOP3.LUT UP0, URZ, UR48, 0x1b0, URZ, 0xc0, !UPT ;  /* 0x000001b030ff7892 */ /* 0x000fe2000f80c0ff */
[----:B------:R-:W-:Y:S01]  /*4cc0*/  R2UR UR42, R21 ;  /* 0x00000000152a72ca */ /* 0x000fe200000e0000 */
[----:B------:R-:W-:Y:S01]  /*4cd0*/  @!P1 IMAD.HI.U32 R3, R75, R11, RZ ;  /* 0x0000000b4b039227 */ /* 0x000fe200078e00ff */
[----:B------:R-:W-:Y:S02]  /*4ce0*/  @!P1 SHF.R.U32.HI R0, RZ, R13, R0 ;  /* 0x0000000dff009219 */ /* 0x000fe40000011600 */
[----:B------:R-:W-:Y:S01]  /*4cf0*/  R2UR UR41, R20 ;  /* 0x00000000142972ca */ /* 0x000fe200000e0000 */
[----:B------:R-:W-:Y:S01]  /*4d00*/  VIADD R169, R169, 0x1 ;  /* 0x00000001a9a97836 */ /* 0x000fe20000000000 */
[----:B------:R-:W-:Y:S02]  /*4d10*/  @!P1 SHF.R.U32.HI R2, RZ, R14, R3 ;  /* 0x0000000eff029219 */ /* 0x000fe40000011603 */
[----:B------:R-:W-:Y:S02]  /*4d20*/  @!P1 SEL R3, R77, R0, !P2 ;  /* 0x000000004d039207 */ /* 0x000fe40005000000 */
[----:B------:R-:W-:Y:S02]  /*4d30*/  @!P1 SEL R2, R75, R2, !P0 ;  /* 0x000000024b029207 */ /* 0x000fe40004000000 */
[----:B------:R-:W-:Y:S01]  /*4d40*/  @P4 SHF.R.U32.HI R158, RZ, 0x10, R17 ;  /* 0x00000010ff9e4819 */ /* 0x000fe20000011611 */
[----:B------:R-:W-:Y:S02]  /*4d50*/  USHF.L.U32 UR42, UR42, 0x7, URZ ;  /* 0x000000072a2a7899 */ /* 0x000fe400080006ff */
[----:B------:R-:W-:Y:S02]  /*4d60*/  @!P1 IMAD.IADD R0, R2, 0x1, -R3 ;  /* 0x0000000102009824 */ /* 0x000fe400078e0a03 */
[----:B------:R-:W-:Y:S01]  /*4d70*/  @!P1 IMAD.IADD R2, R3, 0x1, -R2 ;  /* 0x0000000103029824 */ /* 0x000fe200078e0a02 */
[----:B------:R-:W-:Y:S01]  /*4d80*/  USHF.L.U32 UR41, UR41, 0x7, URZ ;  /* 0x0000000729297899 */ /* 0x000fe200080006ff */
[----:B------:R-:W-:Y:S02]  /*4d90*/  @!P1 IMAD R77, R0, R9, R77 ;  /* 0x00000009004d9224 */ /* 0x000fe400078e024d */
[----:B------:R-:W-:Y:S01]  /*4da0*/  @!P1 IMAD R75, R2, R10, R75 ;  /* 0x0000000a024b9224 */ /* 0x000fe200078e024b */
[----:B------:R-:W-:Y:S08]  /*4db0*/  BRA.U !UP0, `(.L_x_82) ;  /* 0x0000000108407547 */ /* 0x000ff0000b800000 */
[----:B------:R-:W1:Y:S01]  /*4dc0*/  LDCU.64 UR8, c[0x4][0x80] ;  /* 0x01001000ff0877ac */ /* 0x000e620008000a00 */
[----:B------:R-:W-:Y:S01]  /*4dd0*/  MOV R3, 0x0 ;  /* 0x0000000000037802 */ /* 0x000fe20000000f00 */
[----:B------:R-:W-:Y:S02]  /*4de0*/  HFMA2 R12, -RZ, RZ, 0, 5.9604644775390625e-08 ;  /* 0x00000001ff0c7431 */ /* 0x000fe400000001ff */
[----:B------:R-:W-:Y:S02]  /*4df0*/  IMAD.MOV.U32 R8, RZ, RZ, 0x70 ;  /* 0x00000070ff087424 */ /* 0x000fe400078e00ff */
[----:B------:R-:W-:Y:S01]  /*4e00*/  IMAD.MOV.U32 R13, RZ, RZ, RZ ;  /* 0x000000ffff0d7224 */ /* 0x000fe200078e00ff */
[----:B------:R-:W2:Y:S01]  /*4e10*/  LDCU.64 UR6, c[0x4][0x88] ;  /* 0x01001100ff0677ac */ /* 0x000ea20008000a00 */
[----:B------:R-:W3:Y:S01]  /*4e20*/  LDC.64 R2, c[0x4][R3] ;  /* 0x0100000003027b82 */ /* 0x000ee20000000a00 */
[----:B------:R-:W4:Y:S01]  /*4e30*/  LDCU.64 UR4, c[0x4][0x8] ;  /* 0x01000100ff0477ac */ /* 0x000f220008000a00 */
[----:B-1----:R-:W-:Y:S01]  /*4e40*/  MOV R5, UR9 ;  /* 0x0000000900057c02 */ /* 0x002fe20008000f00 */
[----:B------:R-:W-:Y:S01]  /*4e50*/  IMAD.U32 R4, RZ, RZ, UR8 ;  /* 0x00000008ff047e24 */ /* 0x000fe2000f8e00ff */
[----:B--2---:R-:W-:Y:S01]  /*4e60*/  MOV R7, UR7 ;  /* 0x0000000700077c02 */ /* 0x004fe20008000f00 */
[----:B------:R-:W-:Y:S01]  /*4e70*/  IMAD.U32 R6, RZ, RZ, UR6 ;  /* 0x00000006ff067e24 */ /* 0x000fe2000f8e00ff */
[----:B----4-:R-:W-:Y:S01]  /*4e80*/  MOV R11, UR5 ;  /* 0x00000005000b7c02 */ /* 0x010fe20008000f00 */
[----:B------:R-:W-:Y:S02]  /*4e90*/  IMAD.U32 R10, RZ, RZ, UR4 ;  /* 0x00000004ff0a7e24 */ /* 0x000fe4000f8e00ff */
[----:B------:R-:W-:Y:S07]  /*4ea0*/  LEPC R20, `(.L_x_82) ;  /* 0x000000001014794e */ /* 0x000fee0000000000 */
[----:B---3-5:R-:W-:Y:S05]  /*4eb0*/  CALL.ABS.NOINC R2 ;  /* 0x0000000002007343 */ /* 0x028fea0003c00000 */
.L_x_82:
[----:B------:R-:W-:Y:S01]  /*4ec0*/  LOP3.LUT P0, RZ, R166, 0x1b0, RZ, 0xc0, !PT ;  /* 0x000001b0a6ff7812 */ /* 0x000fe2000780c0ff */
[----:B------:R-:W-:Y:S11]  /*4ed0*/  BSSY.RECONVERGENT B6, `(.L_x_83) ;  /* 0x0000013000067945 */ /* 0x000ff60003800200 */
[----:B------:R-:W-:Y:S01]  /*4ee0*/  @!UPT UIADD3 URZ, UPT, UPT, URZ, URZ, URZ ;  /* 0x000000fffffff290 */ /* 0x000fe2000fffe0ff */
[----:B------:R-:W-:Y:S05]  /*4ef0*/  @!P0 BRA `(.L_x_84) ;  /* 0x0000000000408947 */ /* 0x000fea0003800000 */
        /* <DEDUP_REMOVED lines=16> */
.L_x_84:
[----:B------:R-:W-:Y:S05]  /*5000*/  BSYNC.RECONVERGENT B6 ;  /* 0x0000000000067941 */ /* 0x000fea0003800200 */
.L_x_83:
[----:B------:R-:W-:Y:S01]  /*5010*/  ISETP.NE.U32.AND P4, PT, R146, RZ, PT ;  /* 0x000000ff9200720c */ /* 0x000fe20003f85070 */
[----:B------:R-:W-:Y:S01]  /*5020*/  UISETP.NE.AND UP2, UPT, UR50, URZ, UPT ;  /* 0x000000ff3200728c */ /* 0x000fe2000bf45270 */
[----:B------:R-:W-:Y:S01]  /*5030*/  ISETP.NE.U32.AND P2, PT, RZ, UR38, PT ;  /* 0x00000026ff007c0c */ /* 0x000fe2000bf45070 */
[----:B------:R-:W-:Y:S01]  /*5040*/  UISETP.NE.U32.AND UP1, UPT, UR44, URZ, UPT ;  /* 0x000000ff2c00728c */ /* 0x000fe2000bf25070 */
[----:B------:R-:W-:Y:S01]  /*5050*/  ISETP.NE.AND.EX P4, PT, R147, RZ, PT, P4 ;  /* 0x000000ff9300720c */ /* 0x000fe20003f85340 */
[----:B------:R-:W-:Y:S01]  /*5060*/  UPLOP3.LUT UP0, UPT, UPT, UPT, UPT, 0x40, 0x4 ;  /* 0x000000000004789c */ /* 0x000fe20003f0e870 */
[----:B------:R-:W-:Y:S01]  /*5070*/  ISETP.NE.AND.EX P2, PT, RZ, UR39, PT, P2 ;  /* 0x00000027ff007c0c */ /* 0x000fe2000bf45320 */
[----:B------:R-:W-:Y:S01]  /*5080*/  UISETP.NE.AND.EX UP1, UPT, UR45, URZ, UPT, UP1 ;  /* 0x000000ff2d00728c */ /* 0x000fe2000bf25310 */
[----:B------:R-:W-:Y:S04]  /*5090*/  PLOP3.LUT P1, PT, PT, PT, UP2, 0x80, 0x8 ;  /* 0x000000000008781c */ /* 0x000fe80003f2f028 */
[----:B------:R-:W-:Y:S06]  /*50a0*/  @UP2 UPLOP3.LUT UP0, UPT, UPT, UPT, UP1, 0x80, 0x8 ;  /* 0x000000000008289c */ /* 0x000fec0003f0f010 */
[----:B------:R-:W-:Y:S01]  /*50b0*/  PLOP3.LUT P0, PT, PT, PT, UP0, 0x80, 0x8 ;  /* 0x000000000008781c */ /* 0x000fe20003f0f008 */
[----:B------:R-:W-:Y:S01]  /*50c0*/  @!UPT UIADD3 URZ, UPT, UPT, URZ, URZ, URZ ;  /* 0x000000fffffff290 */ /* 0x000fe2000fffe0ff */
[----:B------:R-:W-:Y:S11]  /*50d0*/  BRA.U !UP1, `(.L_x_85) ;  /* 0x0000000109387547 */ /* 0x000ff6000b800000 */
[----:B------:R-:W-:Y:S01]  /*50e0*/  UISETP.NE.U32.AND UP0, UPT, UR38, URZ, UPT ;  /* 0x000000ff2600728c */ /* 0x000fe2000bf05070 */
[----:B------:R-:W-:Y:S02]  /*50f0*/  HFMA2 R0, -RZ, RZ, 0, 5.9604644775390625e-08 ;  /* 0x00000001ff007431 */ /* 0x000fe400000001ff */
[----:B------:R-:W-:Y:S01]  /*5100*/  IMAD.MOV.U32 R151, RZ, RZ, 0x1 ;  /* 0x00000001ff977424 */ /* 0x000fe200078e00ff */
[----:B------:R-:W-:Y:S06]  /*5110*/  UISETP.NE.AND.EX UP0, UPT, UR39, URZ, UPT, UP0 ;  /* 0x000000ff2700728c */ /* 0x000fec000bf05300 */
[----:B------:R-:W-:Y:S05]  /*5120*/  PLOP3.LUT P3, PT, PT, PT, UP0, 0x80, 0x8 ;  /* 0x000000000008781c */ /* 0x000fea0003f6f008 */
[----:B------:R-:W1:Y:S01]  /*5130*/  @UP0 LDCU.64 UR6, c[0x0][0x888] ;  /* 0x00011100ff0607ac */ /* 0x000e620008000a00 */
[----:B------:R-:W-:Y:S07]  /*5140*/  @UP0 UIMAD UR4, UR36, UR44, URZ ;  /* 0x0000002c240402a4 */ /* 0x000fee000f8e02ff */
[----:B------:R-:W-:Y:S01]  /*5150*/  @!P3 PRMT R151, R0, 0x7610, R151 ;  /* 0x000076100097b816 */ /* 0x000fe20000000097 */
[----:B-1----:R-:W-:Y:S03]  /*5160*/  @UP0 UIMAD.WIDE UR6, UR4, 0x4, UR6 ;  /* 0x00000004040608a5 */ /* 0x002fe6000f8e0206 */
[----:B------:R-:W1:Y:S03]  /*5170*/  @!UP0 LDCU UR4, c[0x0][0x880] ;  /* 0x00011000ff0487ac */ /* 0x000e660008000800 */
[----:B------:R-:W-:Y:S01]  /*5180*/  IMAD.U32 R2, RZ, RZ, UR6 ;  /* 0x00000006ff027e24 */ /* 0x000fe2000f8e00ff */
[----:B------:R-:W-:Y:S05]  /*5190*/  MOV R3, UR7 ;  /* 0x0000000700037c02 */ /* 0x000fea0008000f00 */
[----:B-----5:R2:W5:Y:S02]  /*51a0*/  @P3 LDG.E R82, desc[UR46][R2.64] ;  /* 0x0000002e02523981 */ /* 0x020564000c1e1900 */
[----:B-12---:R-:W-:Y:S02]  /*51b0*/  @!P3 IMAD.U32 R82, RZ, RZ, UR4 ;  /* 0x00000004ff52be24 */ /* 0x006fe4000f8e00ff */
.L_x_85:
[----:B------:R-:W-:Y:S05]  /*51c0*/  @!P4 BRA `(.L_x_86) ;  /* 0x000000000020c947 */ /* 0x000fea0003800000 */
[----:B------:R-:W-:Y:S04]  /*51d0*/  ISETP.NE.U32.AND P3, PT, R144, RZ, PT ;  /* 0x000000ff9000720c */ /* 0x000fe80003f65070 */
[----:B------:R-:W-:Y:S11]  /*51e0*/  ISETP.NE.AND.EX P3, PT, R145, RZ, PT, P3 ;  /* 0x000000ff9100720c */ /* 0x000ff60003f65330 */
[----:B------:R-:W-:Y:S02]  /*51f0*/  @!UPT UIADD3 URZ, UPT, UPT, URZ, URZ, URZ ;  /* 0x000000fffffff290 */ /* 0x000fe4000fffe0ff */
[----:B------:R-:W1:Y:S01]  /*5200*/  @P3 LDC.64 R2, c[0x0][0x8a8] ;  /* 0x00022a00ff023b82 */ /* 0x000e620000000a00 */
[----:B------:R-:W-:Y:S04]  /*5210*/  @P3 IMAD R0, R146, UR36, RZ ;  /* 0x0000002492003c24 */ /* 0x000fe8000f8e02ff */
[----:B-1----:R-:W-:Y:S05]  /*5220*/  @P3 IMAD.WIDE R2, R0, 0x4, R2 ;  /* 0x0000000400023825 */ /* 0x002fea00078e0202 */
[----:B-----5:R1:W5:Y:S02]  /*5230*/  @P3 LDG.E R78, desc[UR46][R2.64] ;  /* 0x0000002e024e3981 */ /* 0x020364000c1e1900 */
[----:B-1----:R-:W2:Y:S02]  /*5240*/  @!P3 LDC R78, c[0x0][0x8a0] ;  /* 0x00022800ff4ebb82 */ /* 0x002ea40000000800 */
.L_x_86:
[----:B-----5:R-:W-:Y:S01]  /*5250*/  ISETP.NE.AND P4, PT, R82, RZ, PT ;  /* 0x000000ff5200720c */ /* 0x020fe20003f85270 */
[----:B------:R-:W-:Y:S01]  /*5260*/  BSSY B1, `(.L_x_87) ;  /* 0x0000048000017945 */ /* 0x000fe20003800000 */
[----:B------:R-:W-:Y:S01]  /*5270*/  SEL R7, RZ, 0xffffffff, P2 ;  /* 0xffffffffff077807 */ /* 0x000fe20001000000 */
[----:B------:R-:W-:Y:S01]  /*5280*/  IMAD.MOV.U32 R117, RZ, RZ, 0x1 ;  /* 0x00000001ff757424 */ /* 0x000fe200078e00ff */
[----:B------:R-:W-:Y:S01]  /*5290*/  LOP3.LUT P3, RZ, R151, 0xff, RZ, 0xc0, !PT ;  /* 0x000000ff97ff7812 */ /* 0x000fe2000786c0ff */
[----:B------:R-:W-:Y:S01]  /*52a0*/  IMAD R80, R76, 0x80, R79 ;  /* 0x000000804c507824 */ /* 0x000fe200078e024f */
[----:B------:R-:W-:Y:S02]  /*52b0*/  @P1 SEL R0, RZ, 0xffffffff, P4 ;  /* 0xffffffffff001807 */ /* 0x000fe40002000000 */
[----:B------:R-:W-:Y:S02]  /*52c0*/  CS2R R98, SRZ ;  /* 0x0000000000627805 */ /* 0x000fe4000001ff00 */
[----:B------:R-:W-:Y:S02]  /*52d0*/  LEA R3, R160, UR49, 0x3 ;  /* 0x00000031a0037c11 */ /* 0x000fe4000f8e18ff */
[----:B------:R-:W-:Y:S02]  /*52e0*/  CS2R R96, SRZ ;  /* 0x0000000000607805 */ /* 0x000fe4000001ff00 */
[----:B------:R-:W-:Y:S02]  /*52f0*/  @P0 SEL R0, R7, R0, !P3 ;  /* 0x0000000007000207 */ /* 0x000fe40005800000 */
[----:B------:R-:W-:Y:S02]  /*5300*/  CS2R R94, SRZ ;  /* 0x00000000005e7805 */ /* 0x000fe4000001ff00 */
[----:B------:R-:W-:Y:S02]  /*5310*/  LEA R116, R76, UR49, 0x3 ;  /* 0x000000314c747c11 */ /* 0x000fe4000f8e18ff */
[----:B------:R-:W-:Y:S02]  /*5320*/  CS2R R92, SRZ ;  /* 0x00000000005c7805 */ /* 0x000fe4000001ff00 */
[----:B------:R-:W-:Y:S02]  /*5330*/  @P1 LOP3.LUT R0, R0, 0x1, RZ, 0xc0, !PT ;  /* 0x0000000100001812 */ /* 0x000fe400078ec0ff */
[----:B------:R-:W-:Y:S02]  /*5340*/  CS2R R90, SRZ ;  /* 0x00000000005a7805 */ /* 0x000fe4000001ff00 */
[----:B------:R-:W-:Y:S02]  /*5350*/  SHF.L.U32 R5, R162, 0x1f, RZ ;  /* 0x0000001fa2057819 */ /* 0x000fe400000006ff */
[----:B------:R-:W-:Y:S02]  /*5360*/  CS2R R88, SRZ ;  /* 0x0000000000587805 */ /* 0x000fe4000001ff00 */
[----:B------:R-:W-:Y:S02]  /*5370*/  ISETP.NE.U32.OR P6, PT, R0, 0x1, !P1 ;  /* 0x000000010000780c */ /* 0x000fe40004fc5470 */
[----:B------:R-:W-:Y:S02]  /*5380*/  CS2R R102, SRZ ;  /* 0x0000000000667805 */ /* 0x000fe4000001ff00 */
[----:B------:R-:W-:Y:S02]  /*5390*/  PLOP3.LUT P2, PT, PT, PT, UP1, 0x80, 0x8 ;  /* 0x000000000008781c */ /* 0x000fe40003f4f018 */
[----:B------:R-:W-:Y:S02]  /*53a0*/  CS2R R100, SRZ ;  /* 0x0000000000647805 */ /* 0x000fe4000001ff00 */
[----:B------:R-:W-:Y:S02]  /*53b0*/  SEL R0, RZ, 0xffffffff, P4 ;  /* 0xffffffffff007807 */ /* 0x000fe40002000000 */
[----:B------:R-:W-:Y:S03]  /*53c0*/  P2R R104, PR, RZ, 0x40 ;  /* 0x00000040ff687803 */ /* 0x000fe60000000000 */
[----:B------:R-:W-:Y:S04]  /*53d0*/  @P6 SHF.L.U32 R2, R159, 0x1f, RZ ;  /* 0x0000001f9f026819 */ /* 0x000fe800000006ff */
[----:B------:R-:W-:Y:S01]  /*53e0*/  @P2 SEL R0, R7, R0, !P3 ;  /* 0x0000000007002207 */ /* 0x000fe20005800000 */
[----:B------:R-:W1:Y:S03]  /*53f0*/  @P6 SYNCS.PHASECHK.TRANS64.TRYWAIT P1, [R3+URZ+0x50], R2 ;  /* 0x00005002030065a7 */ /* 0x000e6600080211ff */
[----:B------:R-:W-:Y:S04]  /*5400*/  LOP3.LUT R0, R0, 0x1, RZ, 0xc0, !PT ;  /* 0x0000000100007812 */ /* 0x000fe800078ec0ff */
[----:B------:R-:W-:Y:S04]  /*5410*/  ISETP.NE.U32.AND P5, PT, R0, 0x1, PT ;  /* 0x000000010000780c */ /* 0x000fe80003fa5070 */
[----:B------:R-:W-:Y:S01]  /*5420*/  P2R R118, PR, RZ, 0x20 ;  /* 0x00000020ff767803 */ /* 0x000fe20000000000 */
[----:B------:R3:W4:Y:S01]  /*5430*/  SYNCS.PHASECHK.TRANS64.TRYWAIT P0, [R116+URZ+0xa0], R5 ;  /* 0x0000a005740075a7 */ /* 0x00072200080011ff */
[----:B-1----:R-:W-:Y:S01]  /*5440*/  @P6 SEL R117, RZ, 0x1, !P1 ;  /* 0x00000001ff756807 */ /* 0x002fe20004800000 */
[----:B---3--:R-:W-:Y:S06]  /*5450*/  @!P6 BRA `(.L_x_88) ;  /* 0x0000000000a0e947 */ /* 0x008fec0003800000 */
[----:B------:R-:W-:Y:S01]  /*5460*/  @P5 IMAD R7, R160, 0x2000, R153 ;  /* 0x00002000a0075824 */ /* 0x000fe200078e0299 */
[----:B------:R-:W-:Y:S01]  /*5470*/  ISETP.NE.AND P1, PT, R117, RZ, PT ;  /* 0x000000ff7500720c */ /* 0x000fe20003f25270 */
[----:B------:R-:W-:Y:S01]  /*5480*/  BSSY B0, `(.L_x_89) ;  /* 0x0000011000007945 */ /* 0x000fe20003800000 */
[----:B------:R-:W-:Y:S01]  /*5490*/  CS2R R102, SRZ ;  /* 0x0000000000667805 */ /* 0x000fe2000001ff00 */
[----:B------:R-:W-:Y:S01]  /*54a0*/  @P5 VIADD R2, R7, UR49 ;  /* 0x0000003107025c36 */ /* 0x000fe20008000000 */
[----:B------:R-:W-:Y:S02]  /*54b0*/  CS2R R100, SRZ ;  /* 0x0000000000647805 */ /* 0x000fe4000001ff00 */
[----:B------:R-:W-:Y:S02]  /*54c0*/  CS2R R90, SRZ ;  /* 0x00000000005a7805 */ /* 0x000fe4000001ff00 */
[----:B------:R-:W-:Y:S01]  /*54d0*/  CS2R R88, SRZ ;  /* 0x0000000000587805 */ /* 0x000fe2000001ff00 */
[--C-:B------:R-:W-:Y:S01]  /*54e0*/  @P5 IMAD.IADD R6, R165, 0x1, R2.reuse ;  /* 0x00000001a5065824 */ /* 0x100fe200078e0202 */
[----:B------:R-:W-:Y:S01]  /*54f0*/  CS2R R94, SRZ ;  /* 0x00000000005e7805 */ /* 0x000fe2000001ff00 */
[--C-:B------:R-:W-:Y:S01]  /*5500*/  @P5 IMAD.IADD R4, R164, 0x1, R2.reuse ;  /* 0x00000001a4045824 */ /* 0x100fe200078e0202 */
[----:B------:R-:W-:Y:S01]  /*5510*/  CS2R R92, SRZ ;  /* 0x00000000005c7805 */ /* 0x000fe2000001ff00 */
[----:B------:R-:W-:Y:S01]  /*5520*/  @P5 IMAD R2, R163, 0x10, R2 ;  /* 0x00000010a3025824 */ /* 0x000fe200078e0202 */
[----:B------:R-:W-:Y:S02]  /*5530*/  CS2R R98, SRZ ;  /* 0x0000000000627805 */ /* 0x000fe4000001ff00 */
[----:B------:R-:W-:Y:S01]  /*5540*/  CS2R R96, SRZ ;  /* 0x0000000000607805 */ /* 0x000fe2000001ff00 */
[----:B------:R-:W-:Y:S06]  /*5550*/  @P1 BRA `(.L_x_90) ;  /* 0x00000000000c1947 */ /* 0x000fec0003800000 */
[----:B------:R-:W-:Y:S04]  /*5560*/  SHF.L.U32 R0, R159, 0x1f, RZ ;  /* 0x0000001f9f007819 */ /* 0x000fe800000006ff */
[----:B------:R-:W1:Y:S02]  /*5570*/  SYNCS.PHASECHK.TRANS64.TRYWAIT P1, [R3+URZ+0x50], R0 ;  /* 0x00005000030075a7 */ /* 0x000e6400080211ff */
[----:B-1----:R-:W-:Y:S05]  /*5580*/  @!P1 BRA `(.L_x_91) ;  /* 0x00000034006c9947 */ /* 0x002fea0003800000 */
.L_x_90:
[----:B------:R-:W-:Y:S05]  /*5590*/  BSYNC B0 ;  /* 0x0000000000007941 */ /* 0x000fea0003800000 */
.L_x_89:
[----:B------:R-:W-:Y:S01]  /*55a0*/  ISETP.NE.AND P1, PT, R118, RZ, PT ;  /* 0x000000ff7600720c */ /* 0x000fe20003f25270 */
[----:B-1----:R-:W-:Y:S02]  /*55b0*/  VIADD R3, R3, 0x60 ;  /* 0x0000006003037836 */ /* 0x002fe40000000000 */
[----:B------:R-:W-:Y:S02]  /*55c0*/  IMAD.U32 R0, RZ, RZ, UR37 ;  /* 0x00000025ff007e24 */ /* 0x000fe4000f8e00ff */
[----:B------:R-:W-:Y:S03]  /*55d0*/  VIADD R160, R160, 0x1 ;  /* 0x00000001a0a07836 */ /* 0x000fe60000000000 */
[----:B------:R-:W-:Y:S05]  /*55e0*/  PRMT R0, R0, 0x654, R3 ;  /* 0x0000065400007816 */ /* 0x000fea0000000003 */
[----:B------:R1:W3:Y:S04]  /*55f0*/  @P1 LDS.128 R100, [R7+UR49+0x200] ;  /* 0x0002003107641984 */ /* 0x0002e80008000c00 */
[----:B------:R1:W1:Y:S04]  /*5600*/  @P1 LDS.128 R88, [R6+0x200] ;  /* 0x0002000006581984 */ /* 0x0002680000000c00 */
[----:B------:R1:W1:Y:S04]  /*5610*/  @P1 LDS.128 R92, [R4+0x200] ;  /* 0x00020000045c1984 */ /* 0x0002680000000c00 */
[----:B------:R1:W1:Y:S01]  /*5620*/  @P1 LDS.128 R96, [R2+0x200] ;  /* 0x0002000002601984 */ /* 0x0002620000000c00 */
[C---:B------:R-:W-:Y:S01]  /*5630*/  ISETP.NE.AND P1, PT, R160.reuse, 0x2, PT ;  /* 0x00000002a000780c */ /* 0x040fe20003f25270 */
[----:B------:R-:W-:Y:S01]  /*5640*/  @!PT LDS RZ, [RZ] ;  /* 0x00000000fffff984 */ /* 0x000fe20000000800 */
[----:B------:R-:W-:Y:S01]  /*5650*/  @!PT LDS RZ, [RZ] ;  /* 0x00000000fffff984 */ /* 0x000fe20000000800 */
[----:B------:R-:W-:Y:S01]  /*5660*/  @!PT LDS RZ, [RZ] ;  /* 0x00000000fffff984 */ /* 0x000fe20000000800 */
[----:B------:R-:W-:Y:S01]  /*5670*/  @!PT LDS RZ, [RZ] ;  /* 0x00000000fffff984 */ /* 0x000fe20000000800 */
[----:B------:R5:W-:Y:S06]  /*5680*/  MEMBAR.ALL.CTA ;  /* 0x0000000000007992 */ /* 0x000bec0000008000 */
[----:B-----5:R-:W5:Y:S01]  /*5690*/  FENCE.VIEW.ASYNC.S ;  /* 0x00000000000073c6 */ /* 0x020f620000000000 */
[----:B------:R-:W-:Y:S01]  /*56a0*/  SEL R160, R160, RZ, P1 ;  /* 0x000000ffa0a07207 */ /* 0x000fe20000800000 */
[----:B-----5:R5:W-:Y:S02]  /*56b0*/  SYNCS.ARRIVE.TRANS64.RED.A1T0 RZ, [R0+URZ], RZ ;  /* 0x000000ff00ff79a7 */ /* 0x020be400081004ff */
[----:B-----5:R-:W-:Y:S04]  /*56c0*/  SEL R0, RZ, 0x1, P1 ;  /* 0x00000001ff007807 */ /* 0x020fe80000800000 */
[----:B---3--:R-:W-:Y:S02]  /*56d0*/  LOP3.LUT R159, R159, R0, RZ, 0x3c, !PT ;  /* 0x000000009f9f7212 */ /* 0x008fe400078e3cff */
.L_x_88:
[----:B------:R-:W-:Y:S05]  /*56e0*/  BSYNC B1 ;  /* 0x0000000000017941 */ /* 0x000fea0003800000 */
.L_x_87:
[----:B------:R-:W-:Y:S04]  /*56f0*/  SHF.R.U32.HI R3, RZ, 0x15, R80 ;  /* 0x00000015ff037819 */ /* 0x000fe80000011650 */
[----:B------:R-:W-:Y:S01]  /*5700*/  LOP3.LUT P1, RZ, R3, 0x3, R154, 0x48, !PT ;  /* 0x0000000303ff7812 */ /* 0x000fe2000782489a */
[----:B------:R-:W-:Y:S01]  /*5710*/  @!UPT UIADD3 URZ, UPT, UPT, URZ, URZ, URZ ;  /* 0x000000fffffff290 */ /* 0x000fe2000fffe0ff */
[----:B----4-:R-:W-:Y:S11]  /*5720*/  @P0 BRA `(.L_x_92) ;  /* 0x0000000000080947 */ /* 0x010ff60003800000 */
[----:B------:R-:W3:Y:S02]  /*5730*/  SYNCS.PHASECHK.TRANS64.TRYWAIT P0, [R116+URZ+0xa0], R5 ;  /* 0x0000a005740075a7 */ /* 0x000ee400080011ff */
[----:B---3--:R-:W-:Y:S05]  /*5740*/  @!P0 BRA `(.L_x_93) ;  /* 0x0000003400108947 */ /* 0x008fea0003800000 */
.L_x_92:
[----:B------:R-:W-:Y:S05]  /*5750*/  @!P1 BRA `(.L_x_94) ;  /* 0x0000000000409947 */ /* 0x000fea0003800000 */
[----:B------:R-:W3:Y:S01]  /*5760*/  LDCU.64 UR8, c[0x4][0x70] ;  /* 0x01000e00ff0877ac */ /* 0x000ee20008000a00 */
[----:B------:R-:W-:Y:S01]  /*5770*/  MOV R3, 0x0 ;  /* 0x0000000000037802 */ /* 0x000fe20000000f00 */
[----:B------:R-:W-:Y:S02]  /*5780*/  HFMA2 R12, -RZ, RZ, 0, 5.9604644775390625e-08 ;  /* 0x00000001ff0c7431 */ /* 0x000fe400000001ff */
[----:B------:R-:W-:Y:S02]  /*5790*/  IMAD.MOV.U32 R8, RZ, RZ, 0x192 ;  /* 0x00000192ff087424 */ /* 0x000fe400078e00ff */
[----:B------:R-:W-:Y:S01]  /*57a0*/  IMAD.MOV.U32 R13, RZ, RZ, RZ ;  /* 0x000000ffff0d7224 */ /* 0x000fe200078e00ff */
[----:B------:R-:W4:Y:S01]  /*57b0*/  LDCU.64 UR6, c[0x4][0x78] ;  /* 0x01000f00ff0677ac */ /* 0x000f220008000a00 */
[----:B-1----:R-:W1:Y:S01]  /*57c0*/  LDC.64 R2, c[0x4][R3] ;  /* 0x0100000003027b82 */ /* 0x002e620000000a00 */
[----:B------:R-:W5:Y:S01]  /*57d0*/  LDCU.64 UR4, c[0x4][0x10] ;  /* 0x01000200ff0477ac */ /* 0x000f620008000a00 */
[----:B---3--:R-:W-:Y:S01]  /*57e0*/  MOV R5, UR9 ;  /* 0x0000000900057c02 */ /* 0x008fe20008000f00 */
[----:B------:R-:W-:Y:S01]  /*57f0*/  IMAD.U32 R4, RZ, RZ, UR8 ;  /* 0x00000008ff047e24 */ /* 0x000fe2000f8e00ff */
[----:B----4-:R-:W-:Y:S01]  /*5800*/  MOV R7, UR7 ;  /* 0x0000000700077c02 */ /* 0x010fe20008000f00 */
[----:B------:R-:W-:Y:S01]  /*5810*/  IMAD.U32 R6, RZ, RZ, UR6 ;  /* 0x00000006ff067e24 */ /* 0x000fe2000f8e00ff */
[----:B-----5:R-:W-:Y:S01]  /*5820*/  MOV R11, UR5 ;  /* 0x00000005000b7c02 */ /* 0x020fe20008000f00 */
[----:B------:R-:W-:Y:S02]  /*5830*/  IMAD.U32 R10, RZ, RZ, UR4 ;  /* 0x00000004ff0a7e24 */ /* 0x000fe4000f8e00ff */
[----:B------:R-:W-:Y:S07]  /*5840*/  LEPC R20, `(.L_x_94) ;  /* 0x000000001014794e */ /* 0x000fee0000000000 */
[----:B-12---:R-:W-:Y:S05]  /*5850*/  CALL.ABS.NOINC R2 ;  /* 0x0000000002007343 */ /* 0x006fea0003c00000 */
.L_x_94:
[----:B------:R-:W-:Y:S01]  /*5860*/  SHF.L.U32 R83, R100, 0x10, RZ ;  /* 0x0000001064537819 */ /* 0x000fe200000006ff */
[----:B------:R-:W-:Y:S05]  /*5870*/  WARPSYNC.ALL ;  /* 0x0000000000007948 */ /* 0x000fea0003800000 */
[----:B------:R-:W-:Y:S01]  /*5880*/  R2UR UR4, R80 ;  /* 0x00000000500472ca */ /* 0x000fe200000e0000 */
[----:B------:R-:W-:Y:S01]  /*5890*/  BSSY.RECONVERGENT B0, `(.L_x_95) ;  /* 0x0000121000007945 */ /* 0x000fe20003800200 */
[----:B------:R-:W-:Y:S02]  /*58a0*/  ISETP.NE.AND P6, PT, R104, RZ, PT ;  /* 0x000000ff6800720c */ /* 0x000fe40003fc5270 */
[----:B------:R-:W-:Y:S02]  /*58b0*/  IADD3 R119, PT, PT, R153, UR49, RZ ;  /* 0x0000003199777c10 */ /* 0x000fe4000fffe0ff */
[----:B------:R-:W-:Y:S02]  /*58c0*/  SHF.L.U32 R124, R163, 0x4, RZ ;  /* 0x00000004a37c7819 */ /* 0x000fe400000006ff */
[-C--:B------:R-:W-:Y:S02]  /*58d0*/  IADD3 R172, PT, PT, R165, R119.reuse, RZ ;  /* 0x00000077a5ac7210 */ /* 0x080fe40007ffe0ff */
[----:B------:R-:W-:Y:S02]  /*58e0*/  IADD3 R171, PT, PT, R164, R119, RZ ;  /* 0x00000077a4ab7210 */ /* 0x000fe40007ffe0ff */
[----:B------:R-:W-:Y:S01]  /*58f0*/  IADD3 R170, PT, PT, R119, R124, RZ ;  /* 0x0000007c77aa7210 */ /* 0x000fe20007ffe0ff */
[----:B-1-3--:R-:W2:Y:S01]  /*5900*/  LDTM.x64 R4, tmem[UR4] ;  /* 0x00000004000479ee */ /* 0x00aea20008340000 */
[C---:B------:R-:W-:Y:S02]  /*5910*/  PRMT R81, R100.reuse, 0x8880, RZ ;  /* 0x0000888064517816 */ /* 0x040fe400000000ff */
[----:B------:R-:W-:Y:S02]  /*5920*/  SHF.R.S32.HI R83, RZ, 0x18, R83 ;  /* 0x00000018ff537819 */ /* 0x000fe40000011453 */
[----:B------:R-:W-:Y:S02]  /*5930*/  SHF.R.S32.HI R86, RZ, 0x18, R101 ;  /* 0x00000018ff567819 */ /* 0x000fe40000011465 */
[----:B------:R-:W-:Y:S02]  /*5940*/  SHF.L.U32 R84, R100, 0x8, RZ ;  /* 0x0000000864547819 */ /* 0x000fe400000006ff */
[----:B------:R-:W-:Y:S02]  /*5950*/  SHF.L.U32 R85, R101, 0x8, RZ ;  /* 0x0000000865557819 */ /* 0x000fe400000006ff */
[----:B------:R-:W-:Y:S02]  /*5960*/  SHF.R.S32.HI R84, RZ, 0x18, R84 ;  /* 0x00000018ff547819 */ /* 0x000fe40000011454 */
[----:B------:R-:W-:Y:S02]  /*5970*/  SHF.R.S32.HI R85, RZ, 0x18, R85 ;  /* 0x00000018ff557819 */ /* 0x000fe40000011455 */
[----:B------:R-:W-:Y:S02]  /*5980*/  SHF.L.U32 R87, R98, 0x8, RZ ;  /* 0x0000000862577819 */ /* 0x000fe400000006ff */
[----:B------:R-:W-:Y:S02]  /*5990*/  ISETP.NE.AND P0, PT, R167, RZ, PT ;  /* 0x000000ffa700720c */ /* 0x000fe40003f05270 */
[----:B------:R-:W-:Y:S02]  /*59a0*/  SHF.R.S32.HI R87, RZ, 0x18, R87 ;  /* 0x00000018ff577819 */ /* 0x000fe40000011457 */
[----:B------:R-:W-:Y:S02]  /*59b0*/  LEA R125, R160, UR49, 0x3 ;  /* 0x00000031a07d7c11 */ /* 0x000fe4000f8e18ff */
[----:B------:R-:W-:Y:S01]  /*59c0*/  @P6 SHF.L.U32 R126, R159, 0x1f, RZ ;  /* 0x0000001f9f7e6819 */ /* 0x000fe200000006ff */
[C---:B--2---:R-:W-:Y:S02]  /*59d0*/  IMAD R0, R78.reuse, R4, RZ ;  /* 0x000000044e007224 */ /* 0x044fe400078e02ff */
[C---:B------:R-:W-:Y:S02]  /*59e0*/  IMAD R2, R78.reuse, R5, RZ ;  /* 0x000000054e027224 */ /* 0x040fe400078e02ff */
[----:B------:R-:W-:Y:S02]  /*59f0*/  IMAD R3, R78, R6, RZ ;  /* 0x000000064e037224 */ /* 0x000fe400078e02ff */
[-C--:B------:R-:W-:Y:S01]  /*5a00*/  IMAD R0, R81, R82.reuse, R0 ;  /* 0x0000005251007224 */ /* 0x080fe200078e0200 */
[----:B------:R-:W-:Y:S01]  /*5a10*/  SHF.R.S32.HI R81, RZ, 0x18, R100 ;  /* 0x00000018ff517819 */ /* 0x000fe20000011464 */
[-C--:B------:R-:W-:Y:S01]  /*5a20*/  IMAD R2, R83, R82.reuse, R2 ;  /* 0x0000005253027224 */ /* 0x080fe200078e0202 */
[C---:B------:R-:W-:Y:S01]  /*5a30*/  PRMT R83, R101.reuse, 0x8880, RZ ;  /* 0x0000888065537816 */ /* 0x040fe200000000ff */
[----:B------:R-:W-:Y:S01]  /*5a40*/  IMAD R3, R84, R82, R3 ;  /* 0x0000005254037224 */ /* 0x000fe200078e0203 */
[----:B------:R-:W-:Y:S01]  /*5a50*/  SHF.L.U32 R84, R101, 0x10, RZ ;  /* 0x0000001065547819 */ /* 0x000fe200000006ff */
[C---:B------:R-:W-:Y:S02]  /*5a60*/  IMAD R7, R78.reuse, R7, RZ ;  /* 0x000000074e077224 */ /* 0x040fe400078e02ff */
[C---:B------:R-:W-:Y:S01]  /*5a70*/  IMAD R4, R78.reuse, R8, RZ ;  /* 0x000000084e047224 */ /* 0x040fe200078e02ff */
[----:B------:R-:W-:Y:S01]  /*5a80*/  SHF.R.S32.HI R84, RZ, 0x18, R84 ;  /* 0x00000018ff547819 */ /* 0x000fe20000011454 */
[----:B------:R-:W-:Y:S02]  /*5a90*/  IMAD R5, R78, R9, RZ ;  /* 0x000000094e057224 */ /* 0x000fe400078e02ff */
[----:B------:R-:W-:Y:S01]  /*5aa0*/  IMAD R7, R81, R82, R7 ;  /* 0x0000005251077224 */ /* 0x000fe200078e0207 */
[----:B------:R-:W-:Y:S01]  /*5ab0*/  PRMT R81, R102, 0x8880, RZ ;  /* 0x0000888066517816 */ /* 0x000fe200000000ff */
[----:B------:R-:W-:Y:S02]  /*5ac0*/  IMAD R6, R78, R10, RZ ;  /* 0x0000000a4e067224 */ /* 0x000fe400078e02ff */
[-C--:B------:R-:W-:Y:S01]  /*5ad0*/  IMAD R4, R83, R82.reuse, R4 ;  /* 0x0000005253047224 */ /* 0x080fe200078e0204 */
[----:B------:R-:W-:Y:S01]  /*5ae0*/  I2IP.S8.S32.SAT R105, R7, R3, RZ ;  /* 0x0000000307697239 */ /* 0x000fe200000014ff */
[----:B------:R-:W-:Y:S01]  /*5af0*/  IMAD R5, R84, R82, R5 ;  /* 0x0000005254057224 */ /* 0x000fe200078e0205 */
[----:B------:R-:W-:Y:S01]  /*5b00*/  SHF.L.U32 R83, R102, 0x10, RZ ;  /* 0x0000001066537819 */ /* 0x000fe200000006ff */
[----:B------:R-:W-:Y:S01]  /*5b10*/  IMAD R11, R78, R11, RZ ;  /* 0x0000000b4e0b7224 */ /* 0x000fe200078e02ff */
[----:B------:R-:W-:Y:S01]  /*5b20*/  I2IP.S8.S32.SAT R104, R2, R0, R105 ;  /* 0x0000000002687239 */ /* 0x000fe20000001469 */
[----:B------:R-:W-:Y:S01]  /*5b30*/  IMAD R6, R85, R82, R6 ;  /* 0x0000005255067224 */ /* 0x000fe200078e0206 */
[----:B------:R-:W-:Y:S01]  /*5b40*/  SHF.R.S32.HI R83, RZ, 0x18, R83 ;  /* 0x00000018ff537819 */ /* 0x000fe20000011453 */
[----:B------:R-:W-:Y:S01]  /*5b50*/  IMAD R8, R78, R12, RZ ;  /* 0x0000000c4e087224 */ /* 0x000fe200078e02ff */
[----:B------:R-:W-:Y:S01]  /*5b60*/  SHF.L.U32 R85, R102, 0x8, RZ ;  /* 0x0000000866557819 */ /* 0x000fe200000006ff */
[----:B------:R-:W-:Y:S02]  /*5b70*/  IMAD R9, R78, R13, RZ ;  /* 0x0000000d4e097224 */ /* 0x000fe400078e02ff */
[----:B------:R-:W-:Y:S01]  /*5b80*/  IMAD R11, R86, R82, R11 ;  /* 0x00000052560b7224 */ /* 0x000fe200078e020b */
[----:B------:R-:W-:Y:S01]  /*5b90*/  SHF.R.S32.HI R85, RZ, 0x18, R85 ;  /* 0x00000018ff557819 */ /* 0x000fe20000011455 */
[C---:B------:R-:W-:Y:S01]  /*5ba0*/  IMAD R10, R78.reuse, R14, RZ ;  /* 0x0000000e4e0a7224 */ /* 0x040fe200078e02ff */
[----:B------:R-:W-:Y:S01]  /*5bb0*/  SHF.R.S32.HI R86, RZ, 0x18, R103 ;  /* 0x00000018ff567819 */ /* 0x000fe20000011467 */
[----:B------:R-:W-:Y:S01]  /*5bc0*/  IMAD R8, R81, R82, R8 ;  /* 0x0000005251087224 */ /* 0x000fe200078e0208 */
[----:B------:R-:W-:Y:S01]  /*5bd0*/  I2IP.S8.S32.SAT R106, R11, R6, RZ ;  /* 0x000000060b6a7239 */ /* 0x000fe200000014ff */
[----:B------:R-:W-:Y:S01]  /*5be0*/  IMAD R9, R83, R82, R9 ;  /* 0x0000005253097224 */ /* 0x000fe200078e0209 */
[C---:B------:R-:W-:Y:S01]  /*5bf0*/  PRMT R83, R103.reuse, 0x8880, RZ ;  /* 0x0000888067537816 */ /* 0x040fe200000000ff */
[----:B------:R-:W-:Y:S01]  /*5c00*/  IMAD.U32 R84, R103, 0x10000, RZ ;  /* 0x0001000067547824 */ /* 0x000fe200078e00ff */
[----:B------:R-:W-:Y:S01]  /*5c10*/  I2IP.S8.S32.SAT R105, R5, R4, R106 ;  /* 0x0000000405697239 */ /* 0x000fe2000000146a */
[C---:B------:R-:W-:Y:S01]  /*5c20*/  IMAD R15, R78.reuse, R15, RZ ;  /* 0x0000000f4e0f7224 */ /* 0x040fe200078e02ff */
[----:B------:R-:W-:Y:S01]  /*5c30*/  SHF.R.S32.HI R81, RZ, 0x18, R102 ;  /* 0x00000018ff517819 */ /* 0x000fe20000011466 */
[----:B------:R-:W-:Y:S01]  /*5c40*/  IMAD R10, R85, R82, R10 ;  /* 0x00000052550a7224 */ /* 0x000fe200078e020a */
[----:B------:R-:W-:Y:S01]  /*5c50*/  SHF.R.S32.HI R84, RZ, 0x18, R84 ;  /* 0x00000018ff547819 */ /* 0x000fe20000011454 */
[C---:B------:R-:W-:Y:S01]  /*5c60*/  IMAD R12, R78.reuse, R16, RZ ;  /* 0x000000104e0c7224 */ /* 0x040fe200078e02ff */
[----:B------:R-:W-:Y:S01]  /*5c70*/  SHF.L.U32 R85, R103, 0x8, RZ ;  /* 0x0000000867557819 */ /* 0x000fe200000006ff */
[----:B------:R-:W-:Y:S02]  /*5c80*/  IMAD R13, R78, R17, RZ ;  /* 0x000000114e0d7224 */ /* 0x000fe400078e02ff */
[----:B------:R-:W-:Y:S01]  /*5c90*/  IMAD R15, R81, R82, R15 ;  /* 0x00000052510f7224 */ /* 0x000fe200078e020f */
[----:B------:R-:W-:Y:S01]  /*5ca0*/  PRMT R81, R88, 0x8880, RZ ;  /* 0x0000888058517816 */ /* 0x000fe200000000ff */
[----:B------:R-:W-:Y:S01]  /*5cb0*/  IMAD R14, R78, R18, RZ ;  /* 0x000000124e0e7224 */ /* 0x000fe200078e02ff */
[----:B------:R-:W-:Y:S01]  /*5cc0*/  SHF.R.S32.HI R85, RZ, 0x18, R85 ;  /* 0x00000018ff557819 */ /* 0x000fe20000011455 */
[----:B------:R-:W-:Y:S01]  /*5cd0*/  IMAD R12, R83, R82, R12 ;  /* 0x00000052530c7224 */ /* 0x000fe200078e020c */
[----:B------:R-:W-:Y:S01]  /*5ce0*/  I2IP.S8.S32.SAT R106, R15, R10, RZ ;  /* 0x0000000a0f6a7239 */ /* 0x000fe200000014ff */
[----:B------:R-:W-:Y:S01]  /*5cf0*/  IMAD R13, R84, R82, R13 ;  /* 0x00000052540d7224 */ /* 0x000fe200078e020d */
[----:B------:R-:W-:Y:S01]  /*5d00*/  SHF.L.U32 R83, R88, 0x10, RZ ;  /* 0x0000001058537819 */ /* 0x000fe200000006ff */
[C---:B------:R-:W-:Y:S01]  /*5d10*/  IMAD R19, R78.reuse, R19, RZ ;  /* 0x000000134e137224 */ /* 0x040fe200078e02ff */
[----:B------:R-:W-:Y:S01]  /*5d20*/  I2IP.S8.S32.SAT R106, R9, R8, R106 ;  /* 0x00000008096a7239 */ /* 0x000fe2000000146a */
[----:B------:R-:W-:Y:S01]  /*5d30*/  IMAD R14, R85, R82, R14 ;  /* 0x00000052550e7224 */ /* 0x000fe200078e020e */
[----:B------:R-:W-:Y:S01]  /*5d40*/  SHF.R.S32.HI R83, RZ, 0x18, R83 ;  /* 0x00000018ff537819 */ /* 0x000fe20000011453 */
[C---:B------:R-:W-:Y:S01]  /*5d50*/  IMAD R16, R78.reuse, R20, RZ ;  /* 0x000000144e107224 */ /* 0x040fe200078e02ff */
[----:B------:R-:W-:Y:S01]  /*5d60*/  SHF.L.U32 R84, R89, 0x10, RZ ;  /* 0x0000001059547819 */ /* 0x000fe200000006ff */
[----:B------:R-:W-:Y:S01]  /*5d70*/  IMAD R17, R78, R21, RZ ;  /* 0x000000154e117224 */ /* 0x000fe200078e02ff */
[----:B------:R-:W-:Y:S01]  /*5d80*/  SHF.L.U32 R85, R88, 0x8, RZ ;  /* 0x0000000858557819 */ /* 0x000fe200000006ff */
[----:B------:R-:W-:Y:S01]  /*5d90*/  IMAD R19, R86, R82, R19 ;  /* 0x0000005256137224 */ /* 0x000fe200078e0213 */
[----:B------:R-:W-:Y:S01]  /*5da0*/  SHF.R.S32.HI R84, RZ, 0x18, R84 ;  /* 0x00000018ff547819 */ /* 0x000fe20000011454 */
[C---:B------:R-:W-:Y:S01]  /*5db0*/  IMAD R18, R78.reuse, R22, RZ ;  /* 0x000000164e127224 */ /* 0x040fe200078e02ff */
[----:B------:R-:W-:Y:S01]  /*5dc0*/  SHF.R.S32.HI R85, RZ, 0x18, R85 ;  /* 0x00000018ff557819 */ /* 0x000fe20000011455 */
[----:B------:R-:W-:Y:S01]  /*5dd0*/  IMAD R16, R81, R82, R16 ;  /* 0x0000005251107224 */ /* 0x000fe200078e0210 */
[----:B------:R-:W-:Y:S01]  /*5de0*/  I2IP.S8.S32.SAT R107, R19, R14, RZ ;  /* 0x0000000e136b7239 */ /* 0x000fe200000014ff */
[-C--:B------:R-:W-:Y:S01]  /*5df0*/  IMAD R17, R83, R82.reuse, R17 ;  /* 0x0000005253117224 */ /* 0x080fe200078e0211 */
[----:B------:R-:W-:Y:S01]  /*5e00*/  PRMT R83, R89, 0x8880, RZ ;  /* 0x0000888059537816 */ /* 0x000fe200000000ff */
[C---:B------:R-:W-:Y:S01]  /*5e10*/  IMAD R23, R78.reuse, R23, RZ ;  /* 0x000000174e177224 */ /* 0x040fe200078e02ff */
[----:B------:R-:W-:Y:S01]  /*5e20*/  SHF.R.S32.HI R81, RZ, 0x18, R88 ;  /* 0x00000018ff517819 */ /* 0x000fe20000011458 */
[----:B------:R-:W-:Y:S01]  /*5e30*/  IMAD R18, R85, R82, R18 ;  /* 0x0000005255127224 */ /* 0x000fe200078e0212 */
[----:B------:R-:W-:Y:S01]  /*5e40*/  SHF.L.U32 R85, R89, 0x8, RZ ;  /* 0x0000000859557819 */ /* 0x000fe200000006ff */
[C---:B------:R-:W-:Y:S01]  /*5e50*/  IMAD R20, R78.reuse, R24, RZ ;  /* 0x000000184e147224 */ /* 0x040fe200078e02ff */
[----:B------:R-:W-:Y:S01]  /*5e60*/  I2IP.S8.S32.SAT R107, R13, R12, R107 ;  /* 0x0000000c0d6b7239 */ /* 0x000fe2000000146b */
[----:B------:R-:W-:Y:S01]  /*5e70*/  IMAD R21, R78, R25, RZ ;  /* 0x000000194e157224 */ /* 0x000fe200078e02ff */
[----:B------:R-:W-:Y:S01]  /*5e80*/  SHF.R.S32.HI R85, RZ, 0x18, R85 ;  /* 0x00000018ff557819 */ /* 0x000fe20000011455 */
[----:B------:R-:W-:Y:S01]  /*5e90*/  IMAD R23, R81, R82, R23 ;  /* 0x0000005251177224 */ /* 0x000fe200078e0217 */
[----:B------:R-:W-:Y:S01]  /*5ea0*/  PRMT R81, R90, 0x8880, RZ ;  /* 0x000088805a517816 */ /* 0x000fe200000000ff */
[----:B------:R-:W-:Y:S01]  /*5eb0*/  IMAD R22, R78, R26, RZ ;  /* 0x0000001a4e167224 */ /* 0x000fe200078e02ff */
[----:B------:R1:W-:Y:S01]  /*5ec0*/  STS.128 [R153+UR49+0x4200], R104 ;  /* 0x0042006899007988 */ /* 0x0003e20008000c31 */
[----:B------:R-:W-:Y:S01]  /*5ed0*/  IMAD R20, R83, R82, R20 ;  /* 0x0000005253147224 */ /* 0x000fe200078e0214 */
[----:B------:R-:W-:Y:S01]  /*5ee0*/  I2IP.S8.S32.SAT R108, R23, R18, RZ ;  /* 0x00000012176c7239 */ /* 0x000fe200000014ff */
[----:B------:R-:W-:Y:S01]  /*5ef0*/  IMAD R21, R84, R82, R21 ;  /* 0x0000005254157224 */ /* 0x000fe200078e0215 */
[----:B------:R-:W-:Y:S01]  /*5f00*/  SHF.R.S32.HI R86, RZ, 0x18, R89 ;  /* 0x00000018ff567819 */ /* 0x000fe20000011459 */
[----:B------:R-:W-:Y:S01]  /*5f10*/  IMAD.U32 R83, R90, 0x10000, RZ ;  /* 0x000100005a537824 */ /* 0x000fe200078e00ff */
[----:B------:R-:W-:Y:S01]  /*5f20*/  I2IP.S8.S32.SAT R108, R17, R16, R108 ;  /* 0x00000010116c7239 */ /* 0x000fe2000000146c */
[----:B------:R-:W-:Y:S01]  /*5f30*/  IMAD R27, R78, R27, RZ ;  /* 0x0000001b4e1b7224 */ /* 0x000fe200078e02ff */
[----:B------:R-:W-:Y:S01]  /*5f40*/  SHF.L.U32 R84, R91, 0x10, RZ ;  /* 0x000000105b547819 */ /* 0x000fe200000006ff */
[----:B------:R-:W-:Y:S01]  /*5f50*/  IMAD R22, R85, R82, R22 ;  /* 0x0000005255167224 */ /* 0x000fe200078e0216 */
[----:B------:R-:W-:Y:S01]  /*5f60*/  SHF.L.U32 R85, R90, 0x8, RZ ;  /* 0x000000085a557819 */ /* 0x000fe200000006ff */
[C---:B------:R-:W-:Y:S01]  /*5f70*/  IMAD R24, R78.reuse, R28, RZ ;  /* 0x0000001c4e187224 */ /* 0x040fe200078e02ff */
[----:B------:R-:W-:Y:S01]  /*5f80*/  SHF.R.S32.HI R83, RZ, 0x18, R83 ;  /* 0x00000018ff537819 */ /* 0x000fe20000011453 */
[----:B------:R-:W-:Y:S01]  /*5f90*/  IMAD R25, R78, R29, RZ ;  /* 0x0000001d4e197224 */ /* 0x000fe200078e02ff */
[----:B------:R-:W-:Y:S01]  /*5fa0*/  SHF.R.S32.HI R84, RZ, 0x18, R84 ;  /* 0x00000018ff547819 */ /* 0x000fe20000011454 */
[----:B------:R-:W-:Y:S01]  /*5fb0*/  IMAD R27, R86, R82, R27 ;  /* 0x00000052561b7224 */ /* 0x000fe200078e021b */
[----:B------:R-:W-:Y:S01]  /*5fc0*/  SHF.R.S32.HI R85, RZ, 0x18, R85 ;  /* 0x00000018ff557819 */ /* 0x000fe20000011455 */
[C---:B------:R-:W-:Y:S01]  /*5fd0*/  IMAD R26, R78.reuse, R30, RZ ;  /* 0x0000001e4e1a7224 */ /* 0x040fe200078e02ff */
[----:B------:R-:W-:Y:S01]  /*5fe0*/  SHF.R.S32.HI R86, RZ, 0x18, R91 ;  /* 0x00000018ff567819 */ /* 0x000fe2000001145b */
[----:B------:R-:W-:Y:S01]  /*5ff0*/  IMAD R24, R81, R82, R24 ;  /* 0x0000005251187224 */ /* 0x000fe200078e0218 */
[----:B------:R-:W-:Y:S01]  /*6000*/  I2IP.S8.S32.SAT R109, R27, R22, RZ ;  /* 0x000000161b6d7239 */ /* 0x000fe200000014ff */
[----:B------:R-:W-:Y:S01]  /*6010*/  IMAD R25, R83, R82, R25 ;  /* 0x0000005253197224 */ /* 0x000fe200078e0219 */
[----:B------:R-:W-:Y:S01]  /*6020*/  SHF.R.S32.HI R81, RZ, 0x18, R90 ;  /* 0x00000018ff517819 */ /* 0x000fe2000001145a */
[C---:B------:R-:W-:Y:S01]  /*6030*/  IMAD R31, R78.reuse, R31, RZ ;  /* 0x0000001f4e1f7224 */ /* 0x040fe200078e02ff */
[----:B------:R-:W-:Y:S01]  /*6040*/  I2IP.S8.S32.SAT R109, R21, R20, R109 ;  /* 0x00000014156d7239 */ /* 0x000fe2000000146d */
[----:B------:R-:W-:Y:S01]  /*6050*/  IMAD R26, R85, R82, R26 ;  /* 0x00000052551a7224 */ /* 0x000fe200078e021a */
[C---:B------:R-:W-:Y:S01]  /*6060*/  PRMT R83, R91.reuse, 0x8880, RZ ;  /* 0x000088805b537816 */ /* 0x040fe200000000ff */
[C---:B------:R-:W-:Y:S01]  /*6070*/  IMAD R28, R78.reuse, R32, RZ ;  /* 0x000000204e1c7224 */ /* 0x040fe200078e02ff */
[----:B------:R-:W-:Y:S01]  /*6080*/  SHF.L.U32 R85, R91, 0x8, RZ ;  /* 0x000000085b557819 */ /* 0x000fe200000006ff */
[C---:B------:R-:W-:Y:S02]  /*6090*/  IMAD R29, R78.reuse, R33, RZ ;  /* 0x000000214e1d7224 */ /* 0x040fe400078e02ff */
[----:B------:R-:W-:Y:S01]  /*60a0*/  IMAD R31, R81, R82, R31 ;  /* 0x00000052511f7224 */ /* 0x000fe200078e021f */
[----:B------:R-:W-:Y:S01]  /*60b0*/  SHF.R.S32.HI R85, RZ, 0x18, R85 ;  /* 0x00000018ff557819 */ /* 0x000fe20000011455 */
[----:B------:R-:W-:Y:S01]  /*60c0*/  IMAD R30, R78, R34, RZ ;  /* 0x000000224e1e7224 */ /* 0x000fe200078e02ff */
[----:B------:R-:W-:Y:S01]  /*60d0*/  PRMT R81, R92, 0x8880, RZ ;  /* 0x000088805c517816 */ /* 0x000fe200000000ff */
[----:B------:R-:W-:Y:S01]  /*60e0*/  IMAD R28, R83, R82, R28 ;  /* 0x00000052531c7224 */ /* 0x000fe200078e021c */
[----:B------:R-:W-:Y:S01]  /*60f0*/  I2IP.S8.S32.SAT R110, R31, R26, RZ ;  /* 0x0000001a1f6e7239 */ /* 0x000fe200000014ff */
[----:B------:R-:W-:Y:S01]  /*6100*/  IMAD R29, R84, R82, R29 ;  /* 0x00000052541d7224 */ /* 0x000fe200078e021d */
[----:B------:R-:W-:Y:S01]  /*6110*/  SHF.L.U32 R83, R92, 0x10, RZ ;  /* 0x000000105c537819 */ /* 0x000fe200000006ff */
[----:B------:R-:W-:Y:S01]  /*6120*/  IMAD R35, R78, R35, RZ ;  /* 0x000000234e237224 */ /* 0x000fe200078e02ff */
[----:B------:R-:W-:Y:S01]  /*6130*/  I2IP.S8.S32.SAT R110, R25, R24, R110 ;  /* 0x00000018196e7239 */ /* 0x000fe2000000146e */
[----:B------:R-:W-:Y:S01]  /*6140*/  IMAD R30, R85, R82, R30 ;  /* 0x00000052551e7224 */ /* 0x000fe200078e021e */
[----:B------:R-:W-:Y:S01]  /*6150*/  SHF.L.U32 R85, R92, 0x8, RZ ;  /* 0x000000085c557819 */ /* 0x000fe200000006ff */
[C---:B------:R-:W-:Y:S01]  /*6160*/  IMAD R32, R78.reuse, R36, RZ ;  /* 0x000000244e207224 */ /* 0x040fe200078e02ff */
[----:B------:R-:W-:Y:S01]  /*6170*/  SHF.R.S32.HI R83, RZ, 0x18, R83 ;  /* 0x00000018ff537819 */ /* 0x000fe20000011453 */
[----:B------:R-:W-:Y:S01]  /*6180*/  IMAD R33, R78, R37, RZ ;  /* 0x000000254e217224 */ /* 0x000fe200078e02ff */
[----:B------:R-:W-:Y:S01]  /*6190*/  SHF.R.S32.HI R85, RZ, 0x18, R85 ;  /* 0x00000018ff557819 */ /* 0x000fe20000011455 */
[----:B------:R-:W-:Y:S01]  /*61a0*/  IMAD R35, R86, R82, R35 ;  /* 0x0000005256237224 */ /* 0x000fe200078e0223 */
[----:B------:R-:W-:Y:S01]  /*61b0*/  PRMT R84, R93, 0x8880, RZ ;  /* 0x000088805d547816 */ /* 0x000fe200000000ff */
[----:B------:R-:W-:Y:S01]  /*61c0*/  IMAD R34, R78, R38, RZ ;  /* 0x000000264e227224 */ /* 0x000fe200078e02ff */
[----:B------:R-:W-:Y:S01]  /*61d0*/  SHF.L.U32 R86, R96, 0x10, RZ ;  /* 0x0000001060567819 */ /* 0x000fe200000006ff */
[----:B------:R-:W-:Y:S01]  /*61e0*/  IMAD R32, R81, R82, R32 ;  /* 0x0000005251207224 */ /* 0x000fe200078e0220 */
[----:B------:R-:W-:Y:S01]  /*61f0*/  SHF.R.S32.HI R81, RZ, 0x18, R92 ;  /* 0x00000018ff517819 */ /* 0x000fe2000001145c */
[C---:B------:R-:W-:Y:S01]  /*6200*/  IMAD R39, R78.reuse, R39, RZ ;  /* 0x000000274e277224 */ /* 0x040fe200078e02ff */
[----:B------:R-:W-:Y:S01]  /*6210*/  I2IP.S8.S32.SAT R111, R35, R30, RZ ;  /* 0x0000001e236f7239 */ /* 0x000fe200000014ff */
[-C--:B------:R-:W-:Y:S02]  /*6220*/  IMAD R33, R83, R82.reuse, R33 ;  /* 0x0000005253217224 */ /* 0x080fe400078e0221 */
[----:B------:R-:W-:Y:S01]  /*6230*/  IMAD R34, R85, R82, R34 ;  /* 0x0000005255227224 */ /* 0x000fe200078e0222 */
[----:B------:R-:W-:Y:S01]  /*6240*/  I2IP.S8.S32.SAT R111, R29, R28, R111 ;  /* 0x0000001c1d6f7239 */ /* 0x000fe2000000146f */
[C---:B------:R-:W-:Y:S01]  /*6250*/  IMAD.U32 R83, R93.reuse, 0x10000, RZ ;  /* 0x000100005d537824 */ /* 0x040fe200078e00ff */
[----:B------:R-:W-:Y:S01]  /*6260*/  SHF.L.U32 R85, R93, 0x8, RZ ;  /* 0x000000085d557819 */ /* 0x000fe200000006ff */
[----:B------:R-:W-:Y:S01]  /*6270*/  IMAD R39, R81, R82, R39 ;  /* 0x0000005251277224 */ /* 0x000fe200078e0227 */
[----:B------:R-:W-:Y:S01]  /*6280*/  MOV R81, R84 ;  /* 0x0000005400517202 */ /* 0x000fe20000000f00 */
[C---:B------:R-:W-:Y:S01]  /*6290*/  IMAD R36, R78.reuse, R40, RZ ;  /* 0x000000284e247224 */ /* 0x040fe200078e02ff */
[----:B------:R-:W-:Y:S01]  /*62a0*/  SHF.R.S32.HI R83, RZ, 0x18, R83 ;  /* 0x00000018ff537819 */ /* 0x000fe20000011453 */
[C---:B------:R-:W-:Y:S01]  /*62b0*/  IMAD R37, R78.reuse, R41, RZ ;  /* 0x000000294e257224 */ /* 0x040fe200078e02ff */
[----:B------:R-:W-:Y:S01]  /*62c0*/  SHF.R.S32.HI R85, RZ, 0x18, R85 ;  /* 0x00000018ff557819 */ /* 0x000fe20000011455 */
[C---:B------:R-:W-:Y:S01]  /*62d0*/  IMAD R38, R78.reuse, R42, RZ ;  /* 0x0000002a4e267224 */ /* 0x040fe200078e02ff */
[----:B------:R1:W-:Y:S01]  /*62e0*/  STS.128 [R172+0x4200], R108 ;  /* 0x0042006cac007388 */ /* 0x0003e20000000c00 */
[----:B------:R-:W-:Y:S01]  /*62f0*/  IMAD R36, R81, R82, R36 ;  /* 0x0000005251247224 */ /* 0x000fe200078e0224 */
[----:B------:R-:W-:Y:S01]  /*6300*/  I2IP.S8.S32.SAT R112, R39, R34, RZ ;  /* 0x0000002227707239 */ /* 0x000fe200000014ff */
[-C--:B------:R-:W-:Y:S01]  /*6310*/  IMAD R37, R83, R82.reuse, R37 ;  /* 0x0000005253257224 */ /* 0x080fe200078e0225 */
[----:B------:R-:W-:Y:S01]  /*6320*/  SHF.R.S32.HI R84, RZ, 0x18, R93 ;  /* 0x00000018ff547819 */ /* 0x000fe2000001145d */
[----:B------:R-:W-:Y:S01]  /*6330*/  IMAD R43, R78, R43, RZ ;  /* 0x0000002b4e2b7224 */ /* 0x000fe200078e02ff */
[C---:B------:R-:W-:Y:S01]  /*6340*/  SHF.L.U32 R83, R94.reuse, 0x10, RZ ;  /* 0x000000105e537819 */ /* 0x040fe200000006ff */
[----:B------:R-:W-:Y:S01]  /*6350*/  IMAD R38, R85, R82, R38 ;  /* 0x0000005255267224 */ /* 0x000fe200078e0226 */
[----:B------:R-:W-:Y:S01]  /*6360*/  PRMT R81, R94, 0x8880, RZ ;  /* 0x000088805e517816 */ /* 0x000fe200000000ff */
[----:B------:R-:W-:Y:S01]  /*6370*/  IMAD R40, R78, R44, RZ ;  /* 0x0000002c4e287224 */ /* 0x000fe200078e02ff */
[----:B------:R-:W-:Y:S01]  /*6380*/  SHF.L.U32 R85, R94, 0x8, RZ ;  /* 0x000000085e557819 */ /* 0x000fe200000006ff */
[----:B------:R-:W-:Y:S01]  /*6390*/  IMAD R41, R78, R45, RZ ;  /* 0x0000002d4e297224 */ /* 0x000fe200078e02ff */
[----:B------:R-:W-:Y:S01]  /*63a0*/  SHF.R.S32.HI R83, RZ, 0x18, R83 ;  /* 0x00000018ff537819 */ /* 0x000fe20000011453 */
[----:B------:R-:W-:Y:S01]  /*63b0*/  IMAD R43, R84, R82, R43 ;  /* 0x00000052542b7224 */ /* 0x000fe200078e022b */
[----:B------:R-:W-:Y:S01]  /*63c0*/  SHF.R.S32.HI R85, RZ, 0x18, R85 ;  /* 0x00000018ff557819 */ /* 0x000fe20000011455 */
[C---:B------:R-:W-:Y:S01]  /*63d0*/  IMAD R42, R78.reuse, R46, RZ ;  /* 0x0000002e4e2a7224 */ /* 0x040fe200078e02ff */
[----:B------:R-:W-:Y:S01]  /*63e0*/  I2IP.S8.S32.SAT R112, R33, R32, R112 ;  /* 0x0000002021707239 */ /* 0x000fe20000001470 */
[----:B------:R-:W-:Y:S01]  /*63f0*/  IMAD R40, R81, R82, R40 ;  /* 0x0000005251287224 */ /* 0x000fe200078e0228 */
[----:B------:R-:W-:Y:S01]  /*6400*/  SHF.R.S32.HI R84, RZ, 0x18, R94 ;  /* 0x00000018ff547819 */ /* 0x000fe2000001145e */
[----:B------:R-:W-:Y:S01]  /*6410*/  IMAD R47, R78, R47, RZ ;  /* 0x0000002f4e2f7224 */ /* 0x000fe200078e02ff */
[----:B------:R-:W-:Y:S01]  /*6420*/  I2IP.S8.S32.SAT R113, R43, R38, RZ ;  /* 0x000000262b717239 */ /* 0x000fe200000014ff */
[-C--:B------:R-:W-:Y:S01]  /*6430*/  IMAD R41, R83, R82.reuse, R41 ;  /* 0x0000005253297224 */ /* 0x080fe200078e0229 */
[----:B------:R-:W-:Y:S01]  /*6440*/  PRMT R81, R95, 0x8880, RZ ;  /* 0x000088805f517816 */ /* 0x000fe200000000ff */
[-C--:B------:R-:W-:Y:S01]  /*6450*/  IMAD R42, R85, R82.reuse, R42 ;  /* 0x00000052552a7224 */ /* 0x080fe200078e022a */
[----:B------:R-:W-:Y:S01]  /*6460*/  SHF.L.U32 R83, R95, 0x10, RZ ;  /* 0x000000105f537819 */ /* 0x000fe200000006ff */
[----:B------:R-:W-:Y:S01]  /*6470*/  IMAD R47, R84, R82, R47 ;  /* 0x00000052542f7224 */ /* 0x000fe200078e022f */
[----:B------:R-:W-:Y:S01]  /*6480*/  I2IP.S8.S32.SAT R113, R37, R36, R113 ;  /* 0x0000002425717239 */ /* 0x000fe20000001471 */
[C---:B------:R-:W-:Y:S01]  /*6490*/  IMAD R44, R78.reuse, R48, RZ ;  /* 0x000000304e2c7224 */ /* 0x040fe200078e02ff */
[----:B------:R-:W-:Y:S01]  /*64a0*/  SHF.R.S32.HI R83, RZ, 0x18, R83 ;  /* 0x00000018ff537819 */ /* 0x000fe20000011453 */
[----:B------:R-:W-:Y:S01]  /*64b0*/  IMAD.SHL.U32 R84, R95, 0x100, RZ ;  /* 0x000001005f547824 */ /* 0x000fe200078e00ff */
[----:B------:R-:W-:Y:S01]  /*64c0*/  I2IP.S8.S32.SAT R114, R47, R42, RZ ;  /* 0x0000002a2f727239 */ /* 0x000fe200000014ff */
[----:B------:R-:W-:Y:S01]  /*64d0*/  IMAD R45, R78, R49, RZ ;  /* 0x000000314e2d7224 */ /* 0x000fe200078e02ff */
[----:B------:R-:W-:Y:S01]  /*64e0*/  PRMT R85, R96, 0x8880, RZ ;  /* 0x0000888060557816 */ /* 0x000fe200000000ff */
[----:B------:R-:W-:Y:S01]  /*64f0*/  IMAD R44, R81, R82, R44 ;  /* 0x00000052512c7224 */ /* 0x000fe200078e022c */
[----:B------:R-:W-:Y:S01]  /*6500*/  SHF.R.S32.HI R81, RZ, 0x18, R84 ;  /* 0x00000018ff517819 */ /* 0x000fe20000011454 */
[C---:B------:R-:W-:Y:S01]  /*6510*/  IMAD R46, R78.reuse, R50, RZ ;  /* 0x000000324e2e7224 */ /* 0x040fe200078e02ff */
[----:B------:R-:W-:Y:S01]  /*6520*/  I2IP.S8.S32.SAT R114, R41, R40, R114 ;  /* 0x0000002829727239 */ /* 0x000fe20000001472 */
[----:B------:R-:W-:Y:S01]  /*6530*/  IMAD R45, R83, R82, R45 ;  /* 0x00000052532d7224 */ /* 0x000fe200078e022d */
[----:B------:R-:W-:Y:S01]  /*6540*/  SHF.R.S32.HI R83, RZ, 0x18, R95 ;  /* 0x00000018ff537819 */ /* 0x000fe2000001145f */
[----:B------:R-:W-:Y:S01]  /*6550*/  IMAD R51, R78, R51, RZ ;  /* 0x000000334e337224 */ /* 0x000fe200078e02ff */
[----:B------:R-:W-:Y:S01]  /*6560*/  SHF.L.U32 R84, R96, 0x8, RZ ;  /* 0x0000000860547819 */ /* 0x000fe200000006ff */
[C---:B------:R-:W-:Y:S02]  /*6570*/  IMAD R48, R78.reuse, R52, RZ ;  /* 0x000000344e307224 */ /* 0x040fe400078e02ff */
[-C--:B------:R-:W-:Y:S01]  /*6580*/  IMAD R46, R81, R82.reuse, R46 ;  /* 0x00000052512e7224 */ /* 0x080fe200078e022e */
[----:B------:R-:W-:Y:S01]  /*6590*/  SHF.R.S32.HI R81, RZ, 0x18, R86 ;  /* 0x00000018ff517819 */ /* 0x000fe20000011456 */
[C---:B------:R-:W-:Y:S01]  /*65a0*/  IMAD R49, R78.reuse, R53, RZ ;  /* 0x000000354e317224 */ /* 0x040fe200078e02ff */
[----:B------:R-:W-:Y:S01]  /*65b0*/  SHF.R.S32.HI R86, RZ, 0x18, R99 ;  /* 0x00000018ff567819 */ /* 0x000fe20000011463 */
[----:B------:R-:W-:Y:S01]  /*65c0*/  IMAD R51, R83, R82, R51 ;  /* 0x0000005253337224 */ /* 0x000fe200078e0233 */
[----:B------:R-:W-:Y:S01]  /*65d0*/  SHF.R.S32.HI R83, RZ, 0x18, R84 ;  /* 0x00000018ff537819 */ /* 0x000fe20000011454 */
[C---:B------:R-:W-:Y:S01]  /*65e0*/  IMAD R50, R78.reuse, R54, RZ ;  /* 0x000000364e327224 */ /* 0x040fe200078e02ff */
[----:B------:R-:W-:Y:S01]  /*65f0*/  SHF.R.S32.HI R84, RZ, 0x18, R96 ;  /* 0x00000018ff547819 */ /* 0x000fe20000011460 */
[----:B------:R-:W-:Y:S01]  /*6600*/  IMAD R48, R85, R82, R48 ;  /* 0x0000005255307224 */ /* 0x000fe200078e0230 */
[----:B------:R-:W-:Y:S01]  /*6610*/  I2IP.S8.S32.SAT R115, R51, R46, RZ ;  /* 0x0000002e33737239 */ /* 0x000fe200000014ff */
[C---:B------:R-:W-:Y:S01]  /*6620*/  IMAD R55, R78.reuse, R55, RZ ;  /* 0x000000374e377224 */ /* 0x040fe200078e02ff */
[----:B------:R-:W-:Y:S01]  /*6630*/  SHF.L.U32 R85, R97, 0x10, RZ ;  /* 0x0000001061557819 */ /* 0x000fe200000006ff */
[----:B------:R-:W-:Y:S01]  /*6640*/  IMAD R49, R81, R82, R49 ;  /* 0x0000005251317224 */ /* 0x000fe200078e0231 */
[----:B------:R-:W-:Y:S01]  /*6650*/  PRMT R81, R97, 0x8880, RZ ;  /* 0x0000888061517816 */ /* 0x000fe200000000ff */
[----:B------:R-:W-:Y:S01]  /*6660*/  IMAD R52, R78, R56, RZ ;  /* 0x000000384e347224 */ /* 0x000fe200078e02ff */
[----:B------:R-:W-:Y:S01]  /*6670*/  I2IP.S8.S32.SAT R115, R45, R44, R115 ;  /* 0x0000002c2d737239 */ /* 0x000fe20000001473 */
[-C--:B------:R-:W-:Y:S01]  /*6680*/  IMAD R50, R83, R82.reuse, R50 ;  /* 0x0000005253327224 */ /* 0x080fe200078e0232 */
[----:B------:R-:W-:Y:S01]  /*6690*/  SHF.R.S32.HI R83, RZ, 0x18, R85 ;  /* 0x00000018ff537819 */ /* 0x000fe20000011455 */
[-C--:B------:R-:W-:Y:S01]  /*66a0*/  IMAD R55, R84, R82.reuse, R55 ;  /* 0x0000005254377224 */ /* 0x080fe200078e0237 */
[----:B------:R-:W-:Y:S01]  /*66b0*/  PRMT R85, R98, 0x8880, RZ ;  /* 0x0000888062557816 */ /* 0x000fe200000000ff */
[----:B------:R-:W-:Y:S01]  /*66c0*/  IMAD R52, R81, R82, R52 ;  /* 0x0000005251347224 */ /* 0x000fe200078e0234 */
[----:B------:R-:W-:Y:S01]  /*66d0*/  SHF.L.U32 R81, R97, 0x8, RZ ;  /* 0x0000000861517819 */ /* 0x000fe200000006ff */
[C---:B------:R-:W-:Y:S01]  /*66e0*/  IMAD R53, R78.reuse, R57, RZ ;  /* 0x000000394e357224 */ /* 0x040fe200078e02ff */
[----:B------:R1:W-:Y:S01]  /*66f0*/  STS.128 [R171+0x4200], R112 ;  /* 0x00420070ab007388 */ /* 0x0003e20000000c00 */
[----:B------:R-:W-:Y:S01]  /*6700*/  IMAD R54, R78, R58, RZ ;  /* 0x0000003a4e367224 */ /* 0x000fe200078e02ff */
[----:B------:R-:W-:Y:S01]  /*6710*/  SHF.R.S32.HI R81, RZ, 0x18, R81 ;  /* 0x00000018ff517819 */ /* 0x000fe20000011451 */
[----:B------:R-:W-:Y:S01]  /*6720*/  IMAD R53, R83, R82, R53 ;  /* 0x0000005253357224 */ /* 0x000fe200078e0235 */
[----:B------:R-:W-:Y:S01]  /*6730*/  SHF.L.U32 R84, R98, 0x10, RZ ;  /* 0x0000001062547819 */ /* 0x000fe200000006ff */
[C---:B------:R-:W-:Y:S01]  /*6740*/  IMAD R59, R78.reuse, R59, RZ ;  /* 0x0000003b4e3b7224 */ /* 0x040fe200078e02ff */
[----:B------:R-:W-:Y:S01]  /*6750*/  SHF.R.S32.HI R83, RZ, 0x18, R97 ;  /* 0x00000018ff537819 */ /* 0x000fe20000011461 */
[C---:B------:R-:W-:Y:S01]  /*6760*/  IMAD R56, R78.reuse, R60, RZ ;  /* 0x0000003c4e387224 */ /* 0x040fe200078e02ff */
[----:B------:R-:W-:Y:S01]  /*6770*/  I2IP.S8.S32.SAT R120, R55, R50, RZ ;  /* 0x0000003237787239 */ /* 0x000fe200000014ff */
[----:B------:R-:W-:Y:S01]  /*6780*/  IMAD R54, R81, R82, R54 ;  /* 0x0000005251367224 */ /* 0x000fe200078e0236 */
[----:B------:R-:W-:Y:S01]  /*6790*/  SHF.R.S32.HI R84, RZ, 0x18, R84 ;  /* 0x00000018ff547819 */ /* 0x000fe20000011454 */
[----:B------:R-:W-:Y:S01]  /*67a0*/  IMAD R57, R78, R61, RZ ;  /* 0x0000003d4e397224 */ /* 0x000fe200078e02ff */
[----:B------:R-:W-:Y:S01]  /*67b0*/  I2IP.S8.S32.SAT R120, R49, R48, R120 ;  /* 0x0000003031787239 */ /* 0x000fe20000001478 */
[-C--:B------:R-:W-:Y:S01]  /*67c0*/  IMAD R59, R83, R82.reuse, R59 ;  /* 0x00000052533b7224 */ /* 0x080fe200078e023b */
[----:B------:R-:W-:Y:S01]  /*67d0*/  PRMT R83, R99, 0x8880, RZ ;  /* 0x0000888063537816 */ /* 0x000fe200000000ff */
[-C--:B------:R-:W-:Y:S01]  /*67e0*/  IMAD R56, R85, R82.reuse, R56 ;  /* 0x0000005255387224 */ /* 0x080fe200078e0238 */
[----:B------:R-:W-:Y:S01]  /*67f0*/  SHF.R.S32.HI R81, RZ, 0x18, R98 ;  /* 0x00000018ff517819 */ /* 0x000fe20000011462 */
[----:B------:R-:W-:Y:S01]  /*6800*/  IMAD R57, R84, R82, R57 ;  /* 0x0000005254397224 */ /* 0x000fe200078e0239 */
[----:B------:R-:W-:Y:S01]  /*6810*/  I2IP.S8.S32.SAT R121, R59, R54, RZ ;  /* 0x000000363b797239 */ /* 0x000fe200000014ff */
[C---:B------:R-:W-:Y:S01]  /*6820*/  IMAD R58, R78.reuse, R62, RZ ;  /* 0x0000003e4e3a7224 */ /* 0x040fe200078e02ff */
[C---:B------:R-:W-:Y:S01]  /*6830*/  SHF.L.U32 R85, R99.reuse, 0x8, RZ ;  /* 0x0000000863557819 */ /* 0x040fe200000006ff */
[----:B------:R-:W-:Y:S01]  /*6840*/  IMAD.U32 R84, R99, 0x10000, RZ ;  /* 0x0001000063547824 */ /* 0x000fe200078e00ff */
[----:B------:R-:W-:Y:S01]  /*6850*/  I2IP.S8.S32.SAT R121, R53, R52, R121 ;  /* 0x0000003435797239 */ /* 0x000fe20000001479 */
[C---:B------:R-:W-:Y:S01]  /*6860*/  IMAD R63, R78.reuse, R63, RZ ;  /* 0x0000003f4e3f7224 */ /* 0x040fe200078e02ff */
[----:B------:R-:W-:Y:S01]  /*6870*/  SHF.R.S32.HI R85, RZ, 0x18, R85 ;  /* 0x00000018ff557819 */ /* 0x000fe20000011455 */
[C---:B------:R-:W-:Y:S01]  /*6880*/  IMAD R60, R78.reuse, R64, RZ ;  /* 0x000000404e3c7224 */ /* 0x040fe200078e02ff */
[----:B------:R-:W-:Y:S01]  /*6890*/  SHF.R.S32.HI R84, RZ, 0x18, R84 ;  /* 0x00000018ff547819 */ /* 0x000fe20000011454 */
[-C--:B------:R-:W-:Y:S02]  /*68a0*/  IMAD R58, R87, R82.reuse, R58 ;  /* 0x00000052573a7224 */ /* 0x080fe400078e023a */
[C---:B------:R-:W-:Y:S02]  /*68b0*/  IMAD R61, R78.reuse, R65, RZ ;  /* 0x000000414e3d7224 */ /* 0x040fe400078e02ff */
[-C--:B------:R-:W-:Y:S02]  /*68c0*/  IMAD R63, R81, R82.reuse, R63 ;  /* 0x00000052513f7224 */ /* 0x080fe400078e023f */
[----:B------:R-:W-:Y:S02]  /*68d0*/  IMAD R60, R83, R82, R60 ;  /* 0x00000052533c7224 */ /* 0x000fe400078e023c */
[----:B------:R-:W-:Y:S01]  /*68e0*/  IMAD R62, R78, R66, RZ ;  /* 0x000000424e3e7224 */ /* 0x000fe200078e02ff */
[----:B------:R-:W-:Y:S01]  /*68f0*/  I2IP.S8.S32.SAT R122, R63, R58, RZ ;  /* 0x0000003a3f7a7239 */ /* 0x000fe200000014ff */
[----:B------:R-:W-:Y:S02]  /*6900*/  IMAD R61, R84, R82, R61 ;  /* 0x00000052543d7224 */ /* 0x000fe400078e023d */
[----:B------:R-:W-:Y:S01]  /*6910*/  IMAD R67, R78, R67, RZ ;  /* 0x000000434e437224 */ /* 0x000fe200078e02ff */
[----:B------:R-:W-:Y:S01]  /*6920*/  I2IP.S8.S32.SAT R122, R57, R56, R122 ;  /* 0x00000038397a7239 */ /* 0x000fe2000000147a */
[-C--:B------:R-:W-:Y:S02]  /*6930*/  IMAD R62, R85, R82.reuse, R62 ;  /* 0x00000052553e7224 */ /* 0x080fe400078e023e */
[----:B------:R-:W-:Y:S05]  /*6940*/  IMAD R67, R86, R82, R67 ;  /* 0x0000005256437224 */ /* 0x000fea00078e0243 */
[----:B------:R-:W-:Y:S04]  /*6950*/  I2IP.S8.S32.SAT R123, R67, R62, RZ ;  /* 0x0000003e437b7239 */ /* 0x000fe800000014ff */
[----:B------:R-:W-:Y:S05]  /*6960*/  I2IP.S8.S32.SAT R123, R61, R60, R123 ;  /* 0x0000003c3d7b7239 */ /* 0x000fea000000147b */
[----:B------:R1:W-:Y:S01]  /*6970*/  STS.128 [R170+0x4200], R120 ;  /* 0x00420078aa007388 */ /* 0x0003e20000000c00 */
[----:B------:R-:W-:Y:S01]  /*6980*/  @!PT LDS RZ, [RZ] ;  /* 0x00000000fffff984 */ /* 0x000fe20000000800 */
[----:B------:R-:W-:Y:S01]  /*6990*/  @!PT LDS RZ, [RZ] ;  /* 0x00000000fffff984 */ /* 0x000fe20000000800 */
[----:B------:R-:W-:Y:S01]  /*69a0*/  @!PT LDS RZ, [RZ] ;  /* 0x00000000fffff984 */ /* 0x000fe20000000800 */
[----:B------:R-:W-:Y:S01]  /*69b0*/  @!PT LDS RZ, [RZ] ;  /* 0x00000000fffff984 */ /* 0x000fe20000000800 */
[----:B------:R2:W-:Y:S07]  /*69c0*/  MEMBAR.ALL.CTA ;  /* 0x0000000000007992 */ /* 0x0005ee0000008000 */
[----:B--2---:R-:W2:Y:S02]  /*69d0*/  FENCE.VIEW.ASYNC.S ;  /* 0x00000000000073c6 */ /* 0x004ea40000000000 */
[----:B--2---:R-:W-:Y:S06]  /*69e0*/  BAR.SYNC.DEFER_BLOCKING 0x1, 0x80 ;  /* 0x0042000000007b1d */ /* 0x004fec0000010000 */
[----:B------:R-:W-:Y:S05]  /*69f0*/  @P0 BRA `(.L_x_96) ;  /* 0x0000000000280947 */ /* 0x000fea0003800000 */
[----:B------:R-:W-:Y:S02]  /*6a00*/  UIADD3 UR4, UPT, UPT, UR49, 0x4200, URZ ;  /* 0x0000420031047890 */ /* 0x000fe4000fffe0ff */
[----:B------:R-:W-:Y:S01]  /*6a10*/  UIADD3 UR6, UP0, UPT, UR52, 0x680, URZ ;  /* 0x0000068034067890 */ /* 0x000fe2000ff1e0ff */
[----:B------:R-:W-:Y:S03]  /*6a20*/  UMOV UR43, UR36 ;  /* 0x00000024002b7c82 */ /* 0x000fe60008000000 */
[----:B------:R-:W-:Y:S01]  /*6a30*/  MOV R166, UR4 ;  /* 0x0000000400a67c02 */ /* 0x000fe20008000f00 */
[----:B------:R-:W-:Y:S03]  /*6a40*/  UIADD3.X UR7, UPT, UPT, URZ, UR53, URZ, UP0, !UPT ;  /* 0x00000035ff077290 */ /* 0x000fe600087fe4ff */
[----:B------:R-:W-:Y:S11]  /*6a50*/  R2UR UR40, R166 ;  /* 0x00000000a62872ca */ /* 0x000ff600000e0000 */
[----:B------:R-:W-:Y:S02]  /*6a60*/  @!UPT UIADD3 URZ, UPT, UPT, URZ, URZ, URZ ;  /* 0x000000fffffff290 */ /* 0x000fe4000fffe0ff */
[----:B------:R2:W-:Y:S01]  /*6a70*/  UTMASTG.3D [UR40], [UR6] ;  /* 0x00000028060073b5 */ /* 0x0005e20008010000 */
[----:B------:R0:W-:Y:S01]  /*6a80*/  UTMACMDFLUSH ;  /* 0x00000000000079b7 */ /* 0x0001e20000000000 */
[----:B--2---:R-:W-:Y:S04]  /*6a90*/  DEPBAR.LE SB0, 0x1 ;  /* 0x000080400000791a */ /* 0x004fe80000000000 */
.L_x_96:
[----:B------:R-:W-:Y:S05]  /*6aa0*/  BSYNC.RECONVERGENT B0 ;  /* 0x0000000000007941 */ /* 0x000fea0003800200 */
.L_x_95:
[----:B------:R-:W-:Y:S06]  /*6ab0*/  BAR.SYNC.DEFER_BLOCKING 0x1, 0x80 ;  /* 0x0042000000007b1d */ /* 0x000fec0000010000 */
[----:B------:R-:W2:Y:S01]  /*6ac0*/  @P6 SYNCS.PHASECHK.TRANS64.TRYWAIT P0, [R125+URZ+0x50], R126 ;  /* 0x0000507e7d0065a7 */ /* 0x000ea200080011ff */
[----:B------:R-:W-:Y:S01]  /*6ad0*/  BSSY B1, `(.L_x_97) ;  /* 0x0000023000017945 */ /* 0x000fe20003800000 */
[----:B--2---:R-:W-:Y:S03]  /*6ae0*/  @P6 SEL R117, RZ, 0x1, !P0 ;  /* 0x00000001ff756807 */ /* 0x004fe60004000000 */
[----:B------:R-:W-:Y:S05]  /*6af0*/  @!P6 BRA `(.L_x_98) ;  /* 0x000000000080e947 */ /* 0x000fea0003800000 */
[----:B------:R-:W-:Y:S01]  /*6b00*/  ISETP.NE.AND P1, PT, R118, RZ, PT ;  /* 0x000000ff7600720c */ /* 0x000fe20003f25270 */
[----:B------:R-:W-:Y:S01]  /*6b10*/  BSSY B0, `(.L_x_99) ;  /* 0x000000a000007945 */ /* 0x000fe20003800000 */
[----:B------:R-:W-:Y:S11]  /*6b20*/  ISETP.NE.AND P0, PT, R117, RZ, PT ;  /* 0x000000ff7500720c */ /* 0x000ff60003f05270 */
[----:B------:R-:W-:Y:S04]  /*6b30*/  @P1 IMAD R119, R160, 0x2000, R119 ;  /* 0x00002000a0771824 */ /* 0x000fe800078e0277 */
[--C-:B------:R-:W-:Y:S01]  /*6b40*/  @P1 IMAD.IADD R124, R124, 0x1, R119.reuse ;  /* 0x000000017c7c1824 */ /* 0x100fe200078e0277 */
[----:B------:R-:W-:Y:S01]  /*6b50*/  @P1 IADD3 R3, PT, PT, R165, R119, RZ ;  /* 0x00000077a5031210 */ /* 0x000fe20007ffe0ff */
[----:B------:R-:W-:Y:S01]  /*6b60*/  @P1 IMAD.IADD R2, R164, 0x1, R119 ;  /* 0x00000001a4021824 */ /* 0x000fe200078e0277 */
[----:B------:R-:W-:Y:S06]  /*6b70*/  @P0 BRA `(.L_x_100) ;  /* 0x00000000000c0947 */ /* 0x000fec0003800000 */
[----:B------:R-:W-:Y:S04]  /*6b80*/  SHF.L.U32 R0, R159, 0x1f, RZ ;  /* 0x0000001f9f007819 */ /* 0x000fe800000006ff */
[----:B------:R-:W2:Y:S02]  /*6b90*/  SYNCS.PHASECHK.TRANS64.TRYWAIT P0, [R125+URZ+0x50], R0 ;  /* 0x000050007d0075a7 */ /* 0x000ea400080011ff */
[----:B--2---:R-:W-:Y:S05]  /*6ba0*/  @!P0 BRA `(.L_x_101) ;  /* 0x00000020000c8947 */ /* 0x004fea0003800000 */
.L_x_100:
[----:B------:R-:W-:Y:S05]  /*6bb0*/  BSYNC B0 ;  /* 0x0000000000007941 */ /* 0x000fea0003800000 */
.L_x_99:
[----:B------:R-:W-:Y:S01]  /*6bc0*/  ISETP.NE.AND P0, PT, R118, RZ, PT ;  /* 0x000000ff7600720c */ /* 0x000fe20003f05270 */
[----:B--2---:R-:W-:Y:S02]  /*6bd0*/  VIADD R125, R125, 0x60 ;  /* 0x000000607d7d7836 */ /* 0x004fe40000000000 */
[----:B------:R-:W-:Y:S02]  /*6be0*/  IMAD.U32 R0, RZ, RZ, UR37 ;  /* 0x00000025ff007e24 */ /* 0x000fe4000f8e00ff */
[----:B------:R-:W-:Y:S03]  /*6bf0*/  VIADD R160, R160, 0x1 ;  /* 0x00000001a0a07836 */ /* 0x000fe60000000000 */
[----:B------:R-:W-:Y:S05]  /*6c00*/  PRMT R0, R0, 0x654, R125 ;  /* 0x0000065400007816 */ /* 0x000fea000000007d */
[----:B------:R2:W3:Y:S04]  /*6c10*/  @P0 LDS.128 R100, [R119+0x200] ;  /* 0x0002000077640984 */ /* 0x0004e80000000c00 */
[----:B------:R2:W4:Y:S04]  /*6c20*/  @P0 LDS.128 R88, [R3+0x200] ;  /* 0x0002000003580984 */ /* 0x0005280000000c00 */
        /* <DEDUP_REMOVED lines=12> */
[----:B--234-:R-:W-:Y:S02]  /*6cf0*/  LOP3.LUT R159, R159, R0, RZ, 0x3c, !PT ;  /* 0x000000009f9f7212 */ /* 0x01cfe400078e3cff */
.L_x_98:
[----:B------:R-:W-:Y:S05]  /*6d00*/  BSYNC B1 ;  /* 0x0000000000017941 */ /* 0x000fea0003800000 */
.L_x_97:
[----:B------:R-:W-:Y:S05]  /*6d10*/  VIADD R3, R80, 0x40 ;  /* 0x0000004050037836 */ /* 0x000fea0000000000 */
[----:B------:R-:W-:Y:S04]  /*6d20*/  SHF.R.U32.HI R3, RZ, 0x15, R3 ;  /* 0x00000015ff037819 */ /* 0x000fe80000011603 */
[----:B------:R-:W-:Y:S11]  /*6d30*/  LOP3.LUT P0, RZ, R3, 0x3, R154, 0x48, !PT ;  /* 0x0000000303ff7812 */ /* 0x000ff6000780489a */
[----:B------:R-:W-:Y:S02]  /*6d40*/  @!UPT UIADD3 URZ, UPT, UPT, URZ, URZ, URZ ;  /* 0x000000fffffff290 */ /* 0x000fe4000fffe0ff */
[----:B------:R-:W-:Y:S05]  /*6d50*/  @!P0 BRA `(.L_x_102) ;  /* 0x0000000000408947 */ /* 0x000fea0003800000 */
[----:B------:R-:W2:Y:S01]  /*6d60*/  LDCU.64 UR8, c[0x4][0x70] ;  /* 0x01000e00ff0877ac */ /* 0x000ea20008000a00 */
[----:B------:R-:W-:Y:S01]  /*6d70*/  MOV R3, 0x0 ;  /* 0x0000000000037802 */ /* 0x000fe20000000f00 */
[----:B------:R-:W-:Y:S02]  /*6d80*/  HFMA2 R12, -RZ, RZ, 0, 5.9604644775390625e-08 ;  /* 0x00000001ff0c7431 */ /* 0x000fe400000001ff */
[----:B------:R-:W-:Y:S02]  /*6d90*/  IMAD.MOV.U32 R8, RZ, RZ, 0x192 ;  /* 0x00000192ff087424 */ /* 0x000fe400078e00ff */
[----:B------:R-:W-:Y:S01]  /*6da0*/  IMAD.MOV.U32 R13, RZ, RZ, RZ ;  /* 0x000000ffff0d7224 */ /* 0x000fe200078e00ff */
[----:B------:R-:W3:Y:S01]  /*6db0*/  LDCU.64 UR6, c[0x4][0x78] ;  /* 0x01000f00ff0677ac */ /* 0x000ee20008000a00 */
[----:B------:R-:W4:Y:S01]  /*6dc0*/  LDC.64 R2, c[0x4][R3] ;  /* 0x0100000003027b82 */ /* 0x000f220000000a00 */
[----:B------:R-:W5:Y:S01]  /*6dd0*/  LDCU.64 UR4, c[0x4][0x10] ;  /* 0x01000200ff0477ac */ /* 0x000f620008000a00 */
[----:B--2---:R-:W-:Y:S01]  /*6de0*/  MOV R5, UR9 ;  /* 0x0000000900057c02 */ /* 0x004fe20008000f00 */
[----:B------:R-:W-:Y:S01]  /*6df0*/  IMAD.U32 R4, RZ, RZ, UR8 ;  /* 0x00000008ff047e24 */ /* 0x000fe2000f8e00ff */
[----:B---3--:R-:W-:Y:S01]  /*6e00*/  MOV R7, UR7 ;  /* 0x0000000700077c02 */ /* 0x008fe20008000f00 */
[----:B------:R-:W-:Y:S01]  /*6e10*/  IMAD.U32 R6, RZ, RZ, UR6 ;  /* 0x00000006ff067e24 */ /* 0x000fe2000f8e00ff */
[----:B-----5:R-:W-:Y:S01]  /*6e20*/  MOV R11, UR5 ;  /* 0x00000005000b7c02 */ /* 0x020fe20008000f00 */
[----:B------:R-:W-:Y:S02]  /*6e30*/  IMAD.U32 R10, RZ, RZ, UR4 ;  /* 0x00000004ff0a7e24 */ /* 0x000fe4000f8e00ff */
[----:B------:R-:W-:Y:S07]  /*6e40*/  LEPC R20, `(.L_x_102) ;  /* 0x000000001014794e */ /* 0x000fee0000000000 */
[----:B-1--4-:R-:W-:Y:S05]  /*6e50*/  CALL.ABS.NOINC R2 ;  /* 0x0000000002007343 */ /* 0x012fea0003c00000 */
.L_x_102:
[----:B------:R-:W-:Y:S01]  /*6e60*/  ISETP.NE.AND P0, PT, R167, RZ, PT ;  /* 0x000000ffa700720c */ /* 0x000fe20003f05270 */
[----:B------:R-:W-:Y:S05]  /*6e70*/  WARPSYNC.ALL ;  /* 0x0000000000007948 */ /* 0x000fea0003800000 */
[----:B------:R-:W-:Y:S01]  /*6e80*/  IMAD.U32 R140, R102, 0x10000, RZ ;  /* 0x00010000668c7824 */ /* 0x000fe200078e00ff */
[----:B------:R-:W-:Y:S01]  /*6e90*/  R2UR UR4, R80 ;  /* 0x00000000500472ca */ /* 0x000fe200000e0000 */
[----:B------:R-:W-:Y:S01]  /*6ea0*/  IMAD.U32 R134, R88, 0x10000, RZ ;  /* 0x0001000058867824 */ /* 0x000fe200078e00ff */
[C---:B------:R-:W-:Y:S01]  /*6eb0*/  SHF.L.U32 R0, R100.reuse, 0x10, RZ ;  /* 0x0000001064007819 */ /* 0x040fe200000006ff */
[----:B-1----:R-:W-:Y:S01]  /*6ec0*/  IMAD.U32 R119, R93, 0x10000, RZ ;  /* 0x000100005d777824 */ /* 0x002fe200078e00ff */
[----:B------:R-:W-:Y:S01]  /*6ed0*/  PRMT R3, R100, 0x8880, RZ ;  /* 0x0000888064037816 */ /* 0x000fe200000000ff */
[----:B------:R-:W-:Y:S01]  /*6ee0*/  IMAD.U32 R104, R98, 0x10000, RZ ;  /* 0x0001000062687824 */ /* 0x000fe200078e00ff */
[----:B------:R-:W-:Y:S01]  /*6ef0*/  SHF.L.U32 R81, R100, 0x8, RZ ;  /* 0x0000000864517819 */ /* 0x000fe200000006ff */
[----:B------:R-:W-:Y:S01]  /*6f00*/  IMAD.SHL.U32 R127, R90, 0x100, RZ ;  /* 0x000001005a7f7824 */ /* 0x000fe200078e00ff */
[----:B------:R-:W-:Y:S01]  /*6f10*/  SHF.R.S32.HI R0, RZ, 0x18, R0 ;  /* 0x00000018ff007819 */ /* 0x000fe20000011400 */
[----:B------:R-:W-:Y:S01]  /*6f20*/  IMAD.SHL.U32 R112, R95, 0x100, RZ ;  /* 0x000001005f707824 */ /* 0x000fe200078e00ff */
[----:B------:R-:W-:Y:S01]  /*6f30*/  SHF.R.S32.HI R81, RZ, 0x18, R81 ;  /* 0x00000018ff517819 */ /* 0x000fe20000011451 */
[----:B------:R-:W-:Y:S01]  /*6f40*/  BSSY.RECONVERGENT B0, `(.L_x_103) ;  /* 0x0000121000007945 */ /* 0x000fe20003800200 */
[----:B------:R-:W-:Y:S01]  /*6f50*/  SHF.R.S32.HI R2, RZ, 0x18, R100 ;  /* 0x00000018ff027819 */ /* 0x000fe20000011464 */
[----:B------:R-:W1:Y:S01]  /*6f60*/  LDTM.x64 R4, tmem[UR4+0x40] ;  /* 0x00004004000479ee */ /* 0x000e620008340000 */
[----:B------:R-:W-:Y:S01]  /*6f70*/  NOP ;  /* 0x0000000000007918 */ /* 0x000fe20000000000 */
[----:B------:R-:W-:Y:S02]  /*6f80*/  SHF.R.S32.HI R84, RZ, 0x18, R101 ;  /* 0x00000018ff547819 */ /* 0x000fe40000011465 */
[----:B------:R-:W-:Y:S02]  /*6f90*/  SHF.R.S32.HI R85, RZ, 0x18, R102 ;  /* 0x00000018ff557819 */ /* 0x000fe40000011466 */
[----:B------:R-:W-:Y:S02]  /*6fa0*/  SHF.R.S32.HI R86, RZ, 0x18, R103 ;  /* 0x00000018ff567819 */ /* 0x000fe40000011467 */
[----:B------:R-:W-:Y:S02]  /*6fb0*/  SHF.R.S32.HI R87, RZ, 0x18, R88 ;  /* 0x00000018ff577819 */ /* 0x000fe40000011458 */
[----:B------:R-:W-:Y:S02]  /*6fc0*/  R2UR UR5, R116 ;  /* 0x00000000740572ca */ /* 0x000fe400000e0000 */
[C---:B------:R-:W-:Y:S02]  /*6fd0*/  PRMT R143, R101.reuse, 0x8880, RZ ;  /* 0x00008880658f7816 */ /* 0x040fe400000000ff */
[----:B------:R-:W-:Y:S02]  /*6fe0*/  SHF.L.U32 R83, R101, 0x10, RZ ;  /* 0x0000001065537819 */ /* 0x000fe400000006ff */
[----:B------:R-:W-:Y:S02]  /*6ff0*/  PRMT R141, R102, 0x8880, RZ ;  /* 0x00008880668d7816 */ /* 0x000fe400000000ff */
[----:B------:R-:W-:Y:S02]  /*7000*/  SHF.R.S32.HI R83, RZ, 0x18, R83 ;  /* 0x00000018ff537819 */ /* 0x000fe40000011453 */
[C---:B------:R-:W-:Y:S02]  /*7010*/  PRMT R138, R103.reuse, 0x8880, RZ ;  /* 0x00008880678a7816 */ /* 0x040fe400000000ff */
[----:B------:R-:W-:Y:S01]  /*7020*/  SHF.L.U32 R137, R103, 0x10, RZ ;  /* 0x0000001067897819 */ /* 0x000fe200000006ff */
[----:B------:R-:W-:Y:S01]  /*7030*/  UIADD3 UR5, UPT, UPT, UR5, 0xc0, URZ ;  /* 0x000000c005057890 */ /* 0x000fe2000fffe0ff */
[----:B-1----:R-:W-:Y:S01]  /*7040*/  IMAD R4, R78, R4, RZ ;  /* 0x000000044e047224 */ /* 0x002fe200078e02ff */
[----:B------:R-:W-:Y:S01]  /*7050*/  PRMT R135, R88, 0x8880, RZ ;  /* 0x0000888058877816 */ /* 0x000fe200000000ff */
[C---:B------:R-:W-:Y:S01]  /*7060*/  IMAD R5, R78.reuse, R5, RZ ;  /* 0x000000054e057224 */ /* 0x040fe200078e02ff */
[----:B------:R-:W-:Y:S01]  /*7070*/  UPRMT UR5, UR37, 0x654, UR5 ;  /* 0x0000065425057896 */ /* 0x000fe20008000005 */
[----:B------:R-:W-:Y:S01]  /*7080*/  IMAD R4, R3, R82, R4 ;  /* 0x0000005203047224 */ /* 0x000fe200078e0204 */
[C---:B------:R-:W-:Y:S01]  /*7090*/  PRMT R132, R89.reuse, 0x8880, RZ ;  /* 0x0000888059847816 */ /* 0x040fe200000000ff */
[----:B------:R-:W-:Y:S01]  /*70a0*/  IMAD R6, R78, R6, RZ ;  /* 0x000000064e067224 */ /* 0x000fe200078e02ff */
[----:B------:R-:W-:Y:S01]  /*70b0*/  SHF.L.U32 R131, R89, 0x10, RZ ;  /* 0x0000001059837819 */ /* 0x000fe200000006ff */
[----:B------:R-:W-:Y:S01]  /*70c0*/  IMAD R5, R0, R82, R5 ;  /* 0x0000005200057224 */ /* 0x000fe200078e0205 */
[----:B------:R-:W-:Y:S01]  /*70d0*/  PRMT R129, R90, 0x8880, RZ ;  /* 0x000088805a817816 */ /* 0x000fe200000000ff */
[----:B------:R-:W-:Y:S01]  /*70e0*/  IMAD R0, R78, R16, RZ ;  /* 0x000000104e007224 */ /* 0x000fe200078e02ff */
[----:B------:R-:W-:Y:S01]  /*70f0*/  SHF.L.U32 R128, R90, 0x10, RZ ;  /* 0x000000105a807819 */ /* 0x000fe200000006ff */
[C---:B------:R-:W-:Y:S01]  /*7100*/  IMAD R7, R78.reuse, R7, RZ ;  /* 0x000000074e077224 */ /* 0x040fe200078e02ff */
[----:B------:R-:W-:Y:S01]  /*7110*/  SYNCS.ARRIVE.TRANS64.RED.A1T0 RZ, [UR5], RZ ;  /* 0x000000ffffff79a7 */ /* 0x000fe20008100405 */
[C---:B------:R-:W-:Y:S01]  /*7120*/  IMAD R16, R78.reuse, R20, RZ ;  /* 0x000000144e107224 */ /* 0x040fe200078e02ff */
[C---:B------:R-:W-:Y:S01]  /*7130*/  PRMT R126, R91.reuse, 0x8880, RZ ;  /* 0x000088805b7e7816 */ /* 0x040fe200000000ff */
[C---:B------:R-:W-:Y:S01]  /*7140*/  IMAD R20, R78.reuse, R24, RZ ;  /* 0x000000184e147224 */ /* 0x040fe200078e02ff */
[----:B------:R-:W-:Y:S01]  /*7150*/  SHF.L.U32 R125, R91, 0x10, RZ ;  /* 0x000000105b7d7819 */ /* 0x000fe200000006ff */
[----:B------:R-:W-:Y:S01]  /*7160*/  IMAD R6, R81, R82, R6 ;  /* 0x0000005251067224 */ /* 0x000fe200078e0206 */
[----:B------:R-:W-:Y:S01]  /*7170*/  MOV R81, R143 ;  /* 0x0000008f00517202 */ /* 0x000fe20000000f00 */
[----:B------:R-:W-:Y:S01]  /*7180*/  IMAD R24, R78, R28, RZ ;  /* 0x0000001c4e187224 */ /* 0x000fe200078e02ff */
[----:B------:R-:W-:Y:S01]  /*7190*/  PRMT R123, R92, 0x8880, RZ ;  /* 0x000088805c7b7816 */ /* 0x000fe200000000ff */
[----:B------:R-:W-:Y:S01]  /*71a0*/  IMAD R28, R78, R32, RZ ;  /* 0x000000204e1c7224 */ /* 0x000fe200078e02ff */
[----:B------:R-:W-:Y:S01]  /*71b0*/  SHF.L.U32 R122, R92, 0x10, RZ ;  /* 0x000000105c7a7819 */ /* 0x000fe200000006ff */
[----:B------:R-:W-:Y:S01]  /*71c0*/  IMAD R7, R2, R82, R7 ;  /* 0x0000005202077224 */ /* 0x000fe200078e0207 */
[----:B------:R-:W-:Y:S01]  /*71d0*/  PRMT R120, R93, 0x8880, RZ ;  /* 0x000088805d787816 */ /* 0x000fe200000000ff */
[----:B------:R-:W-:Y:S01]  /*71e0*/  IMAD R32, R78, R36, RZ ;  /* 0x000000244e207224 */ /* 0x000fe200078e02ff */
[----:B------:R-:W-:Y:S01]  /*71f0*/  PRMT R117, R94, 0x8880, RZ ;  /* 0x000088805e757816 */ /* 0x000fe200000000ff */
[----:B------:R-:W-:Y:S01]  /*7200*/  IMAD R2, R78, R17, RZ ;  /* 0x000000114e027224 */ /* 0x000fe200078e02ff */
[----:B------:R-:W-:Y:S01]  /*7210*/  SHF.L.U32 R116, R94, 0x10, RZ ;  /* 0x000000105e747819 */ /* 0x000fe200000006ff */
[----:B------:R-:W-:Y:S01]  /*7220*/  IMAD R36, R78, R40, RZ ;  /* 0x000000284e247224 */ /* 0x000fe200078e02ff */
[----:B------:R-:W-:Y:S01]  /*7230*/  SHF.L.U32 R115, R94, 0x8, RZ ;  /* 0x000000085e737819 */ /* 0x000fe200000006ff */
[C---:B------:R-:W-:Y:S01]  /*7240*/  IMAD R17, R78.reuse, R21, RZ ;  /* 0x000000154e117224 */ /* 0x040fe200078e02ff */
[C---:B------:R-:W-:Y:S01]  /*7250*/  PRMT R114, R95.reuse, 0x8880, RZ ;  /* 0x000088805f727816 */ /* 0x040fe200000000ff */
[C---:B------:R-:W-:Y:S01]  /*7260*/  IMAD R40, R78.reuse, R44, RZ ;  /* 0x0000002c4e287224 */ /* 0x040fe200078e02ff */
[----:B------:R-:W-:Y:S01]  /*7270*/  SHF.L.U32 R113, R95, 0x10, RZ ;  /* 0x000000105f717819 */ /* 0x000fe200000006ff */
[----:B------:R-:W-:Y:S01]  /*7280*/  IMAD R21, R78, R25, RZ ;  /* 0x000000194e157224 */ /* 0x000fe200078e02ff */
[----:B------:R-:W-:Y:S01]  /*7290*/  PRMT R111, R96, 0x8880, RZ ;  /* 0x00008880606f7816 */ /* 0x000fe200000000ff */
        /* <DEDUP_REMOVED lines=8> */
[C---:B------:R-:W-:Y:S01]  /*7320*/  IMAD R52, R78.reuse, R56, RZ ;  /* 0x000000384e347224 */ /* 0x040fe200078e02ff */
[----:B------:R-:W-:Y:S01]  /*7330*/  SHF.L.U32 R142, R101, 0x8, RZ ;  /* 0x00000008658e7819 */ /* 0x000fe200000006ff */
[C---:B------:R-:W-:Y:S01]  /*7340*/  IMAD R8, R78.reuse, R8, RZ ;  /* 0x000000084e087224 */ /* 0x040fe200078e02ff */
[C---:B------:R-:W-:Y:S01]  /*7350*/  SHF.L.U32 R101, R99.reuse, 0x10, RZ ;  /* 0x0000001063657819 */ /* 0x040fe200000006ff */
[----:B------:R-:W-:Y:S01]  /*7360*/  IMAD R33, R78, R37, RZ ;  /* 0x000000254e217224 */ /* 0x000fe200078e02ff */
[----:B------:R-:W-:Y:S01]  /*7370*/  SHF.L.U32 R139, R102, 0x8, RZ ;  /* 0x00000008668b7819 */ /* 0x000fe200000006ff */
[C---:B------:R-:W-:Y:S01]  /*7380*/  IMAD R56, R78.reuse, R60, RZ ;  /* 0x0000003c4e387224 */ /* 0x040fe200078e02ff */
[----:B------:R-:W-:Y:S01]  /*7390*/  PRMT R102, R99, 0x8880, RZ ;  /* 0x0000888063667816 */ /* 0x000fe200000000ff */
[C---:B------:R-:W-:Y:S01]  /*73a0*/  IMAD R37, R78.reuse, R41, RZ ;  /* 0x000000294e257224 */ /* 0x040fe200078e02ff */
[----:B------:R-:W-:Y:S01]  /*73b0*/  SHF.L.U32 R136, R103, 0x8, RZ ;  /* 0x0000000867887819 */ /* 0x000fe200000006ff */
[C---:B------:R-:W-:Y:S01]  /*73c0*/  IMAD R60, R78.reuse, R64, RZ ;  /* 0x000000404e3c7224 */ /* 0x040fe200078e02ff */
[----:B------:R-:W-:Y:S01]  /*73d0*/  I2IP.S8.S32.SAT R64, R7, R6, RZ ;  /* 0x0000000607407239 */ /* 0x000fe200000014ff */
[C---:B------:R-:W-:Y:S01]  /*73e0*/  IMAD R9, R78.reuse, R9, RZ ;  /* 0x000000094e097224 */ /* 0x040fe200078e02ff */
[----:B------:R-:W-:Y:S01]  /*73f0*/  SHF.R.S32.HI R6, RZ, 0x18, R140 ;  /* 0x00000018ff067819 */ /* 0x000fe2000001148c */
[C---:B------:R-:W-:Y:S01]  /*7400*/  IMAD R41, R78.reuse, R45, RZ ;  /* 0x0000002d4e297224 */ /* 0x040fe200078e02ff */
[----:B------:R-:W-:Y:S01]  /*7410*/  SHF.R.S32.HI R7, RZ, 0x18, R142 ;  /* 0x00000018ff077819 */ /* 0x000fe2000001148e */
[----:B------:R-:W-:Y:S01]  /*7420*/  IMAD R45, R78, R49, RZ ;  /* 0x000000314e2d7224 */ /* 0x000fe200078e02ff */
[----:B------:R-:W-:Y:S01]  /*7430*/  SHF.L.U32 R133, R88, 0x8, RZ ;  /* 0x0000000858857819 */ /* 0x000fe200000006ff */
[C---:B------:R-:W-:Y:S01]  /*7440*/  IMAD R10, R78.reuse, R10, RZ ;  /* 0x0000000a4e0a7224 */ /* 0x040fe200078e02ff */
[----:B------:R-:W-:Y:S01]  /*7450*/  SHF.R.S32.HI R88, RZ, 0x18, R89 ;  /* 0x00000018ff587819 */ /* 0x000fe20000011459 */
[C---:B------:R-:W-:Y:S01]  /*7460*/  IMAD R49, R78.reuse, R53, RZ ;  /* 0x000000354e317224 */ /* 0x040fe200078e02ff */
[----:B------:R-:W-:Y:S01]  /*7470*/  SHF.L.U32 R130, R89, 0x8, RZ ;  /* 0x0000000859827819 */ /* 0x000fe200000006ff */
[-C--:B------:R-:W-:Y:S01]  /*7480*/  IMAD R8, R81, R82.reuse, R8 ;  /* 0x0000005251087224 */ /* 0x080fe200078e0208 */
[----:B------:R-:W-:Y:S01]  /*7490*/  SHF.R.S32.HI R81, RZ, 0x18, R139 ;  /* 0x00000018ff517819 */ /* 0x000fe2000001148b */
[C---:B------:R-:W-:Y:S01]  /*74a0*/  IMAD R53, R78.reuse, R57, RZ ;  /* 0x000000394e357224 */ /* 0x040fe200078e02ff */
[----:B------:R-:W-:Y:S01]  /*74b0*/  SHF.R.S32.HI R89, RZ, 0x18, R90 ;  /* 0x00000018ff597819 */ /* 0x000fe2000001145a */
[C---:B------:R-:W-:Y:S01]  /*74c0*/  IMAD R11, R78.reuse, R11, RZ ;  /* 0x0000000b4e0b7224 */ /* 0x040fe200078e02ff */
[----:B------:R-:W-:Y:S01]  /*74d0*/  SHF.R.S32.HI R90, RZ, 0x18, R91 ;  /* 0x00000018ff5a7819 */ /* 0x000fe2000001145b */
[C---:B------:R-:W-:Y:S01]  /*74e0*/  IMAD R57, R78.reuse, R61, RZ ;  /* 0x0000003d4e397224 */ /* 0x040fe200078e02ff */
[----:B------:R-:W-:Y:S01]  /*74f0*/  SHF.L.U32 R124, R91, 0x8, RZ ;  /* 0x000000085b7c7819 */ /* 0x000fe200000006ff */
[----:B------:R-:W-:Y:S01]  /*7500*/  IMAD R9, R83, R82, R9 ;  /* 0x0000005253097224 */ /* 0x000fe200078e0209 */
[----:B------:R-:W-:Y:S01]  /*7510*/  SHF.R.S32.HI R91, RZ, 0x18, R92 ;  /* 0x00000018ff5b7819 */ /* 0x000fe2000001145c */
[----:B------:R-:W-:Y:S01]  /*7520*/  IMAD R61, R78, R65, RZ ;  /* 0x000000414e3d7224 */ /* 0x000fe200078e02ff */
[----:B------:R-:W-:Y:S01]  /*7530*/  SHF.L.U32 R121, R92, 0x8, RZ ;  /* 0x000000085c797819 */ /* 0x000fe200000006ff */
[C---:B------:R-:W-:Y:S01]  /*7540*/  IMAD R12, R78.reuse, R12, RZ ;  /* 0x0000000c4e0c7224 */ /* 0x040fe200078e02ff */
[----:B------:R-:W-:Y:S01]  /*7550*/  SHF.R.S32.HI R92, RZ, 0x18, R93 ;  /* 0x00000018ff5c7819 */ /* 0x000fe2000001145d */
[----:B------:R-:W-:Y:S01]  /*7560*/  IMAD.MOV.U32 R65, RZ, RZ, R141 ;  /* 0x000000ffff417224 */ /* 0x000fe200078e008d */
[----:B------:R-:W-:Y:S01]  /*7570*/  SHF.L.U32 R118, R93, 0x8, RZ ;  /* 0x000000085d767819 */ /* 0x000fe200000006ff */
[----:B------:R-:W-:Y:S01]  /*7580*/  IMAD R10, R7, R82, R10 ;  /* 0x00000052070a7224 */ /* 0x000fe200078e020a */
[----:B------:R-:W-:Y:S01]  /*7590*/  MOV R7, R138 ;  /* 0x0000008a00077202 */ /* 0x000fe20000000f00 */
[----:B------:R-:W-:Y:S01]  /*75a0*/  IMAD R13, R78, R13, RZ ;  /* 0x0000000d4e0d7224 */ /* 0x000fe200078e02ff */
[----:B------:R-:W-:Y:S01]  /*75b0*/  SHF.R.S32.HI R93, RZ, 0x18, R94 ;  /* 0x00000018ff5d7819 */ /* 0x000fe2000001145e */
[----:B------:R-:W-:Y:S01]  /*75c0*/  IMAD R11, R84, R82, R11 ;  /* 0x00000052540b7224 */ /* 0x000fe200078e020b */
[----:B------:R-:W-:Y:S01]  /*75d0*/  I2IP.S8.S32.SAT R84, R5, R4, R64 ;  /* 0x0000000405547239 */ /* 0x000fe20000001440 */
[C---:B------:R-:W-:Y:S01]  /*75e0*/  IMAD R14, R78.reuse, R14, RZ ;  /* 0x0000000e4e0e7224 */ /* 0x040fe200078e02ff */
[----:B------:R-:W-:Y:S01]  /*75f0*/  SHF.R.S32.HI R5, RZ, 0x18, R137 ;  /* 0x00000018ff057819 */ /* 0x000fe20000011489 */
[----:B------:R-:W-:Y:S01]  /*7600*/  IMAD R12, R65, R82, R12 ;  /* 0x00000052410c7224 */ /* 0x000fe200078e020c */
[----:B------:R-:W-:Y:S01]  /*7610*/  I2IP.S8.S32.SAT R10, R11, R10, RZ ;  /* 0x0000000a0b0a7239 */ /* 0x000fe200000014ff */
[----:B------:R-:W-:Y:S01]  /*7620*/  IMAD R15, R78, R15, RZ ;  /* 0x0000000f4e0f7224 */ /* 0x000fe200078e02ff */
[----:B------:R-:W-:Y:S01]  /*7630*/  SHF.R.S32.HI R94, RZ, 0x18, R95 ;  /* 0x00000018ff5e7819 */ /* 0x000fe2000001145f */
[-C--:B------:R-:W-:Y:S01]  /*7640*/  IMAD R13, R6, R82.reuse, R13 ;  /* 0x00000052060d7224 */ /* 0x080fe200078e020d */
[----:B------:R-:W-:Y:S01]  /*7650*/  SHF.R.S32.HI R6, RZ, 0x18, R134 ;  /* 0x00000018ff067819 */ /* 0x000fe20000011486 */
[-C--:B------:R-:W-:Y:S01]  /*7660*/  IMAD R14, R81, R82.reuse, R14 ;  /* 0x00000052510e7224 */ /* 0x080fe200078e020e */
        /* <DEDUP_REMOVED lines=10> */
[----:B------:R-:W-:Y:S01]  /*7710*/  MOV R5, R135 ;  /* 0x0000008700057202 */ /* 0x000fe20000000f00 */
[-C--:B------:R-:W-:Y:S01]  /*7720*/  IMAD R3, R4, R82.reuse, R3 ;  /* 0x0000005204037224 */ /* 0x080fe200078e0203 */
[----:B------:R-:W-:Y:S01]  /*7730*/  SHF.R.S32.HI R4, RZ, 0x18, R131 ;  /* 0x00000018ff047819 */ /* 0x000fe20000011483 */
[----:B------:R-:W-:Y:S01]  /*7740*/  IMAD R19, R86, R82, R19 ;  /* 0x0000005256137224 */ /* 0x000fe200078e0213 */
[----:B------:R-:W-:Y:S01]  /*7750*/  I2IP.S8.S32.SAT R86, R13, R12, R14 ;  /* 0x0000000c0d567239 */ /* 0x000fe2000000140e */
[----:B------:R-:W-:Y:S01]  /*7760*/  IMAD R18, R78, R22, RZ ;  /* 0x000000164e127224 */ /* 0x000fe200078e02ff */
[----:B------:R-:W-:Y:S01]  /*7770*/  SHF.L.U32 R109, R96, 0x8, RZ ;  /* 0x00000008606d7819 */ /* 0x000fe200000006ff */
[----:B------:R-:W-:Y:S01]  /*7780*/  IMAD R16, R5, R82, R16 ;  /* 0x0000005205107224 */ /* 0x000fe200078e0210 */
[----:B------:R-:W-:Y:S01]  /*7790*/  I2IP.S8.S32.SAT R19, R19, R3, RZ ;  /* 0x0000000313137239 */ /* 0x000fe200000014ff */
[----:B------:R-:W-:Y:S01]  /*77a0*/  IMAD R23, R78, R23, RZ ;  /* 0x000000174e177224 */ /* 0x000fe200078e02ff */
[----:B------:R-:W-:Y:S01]  /*77b0*/  MOV R3, R132 ;  /* 0x0000008400037202 */ /* 0x000fe20000000f00 */
[-C--:B------:R-:W-:Y:S01]  /*77c0*/  IMAD R17, R6, R82.reuse, R17 ;  /* 0x0000005206117224 */ /* 0x080fe200078e0211 */
[----:B------:R-:W-:Y:S01]  /*77d0*/  MOV R5, R129 ;  /* 0x0000008100057202 */ /* 0x000fe20000000f00 */
[-C--:B------:R-:W-:Y:S01]  /*77e0*/  IMAD R18, R7, R82.reuse, R18 ;  /* 0x0000005207127224 */ /* 0x080fe200078e0212 */
[----:B------:R-:W-:Y:S01]  /*77f0*/  SHF.R.S32.HI R7, RZ, 0x18, R127 ;  /* 0x00000018ff077819 */ /* 0x000fe2000001147f */
[----:B------:R-:W-:Y:S01]  /*7800*/  IMAD R23, R87, R82, R23 ;  /* 0x0000005257177224 */ /* 0x000fe200078e0217 */
[----:B------:R-:W-:Y:S01]  /*7810*/  I2IP.S8.S32.SAT R87, R2, R0, R19 ;  /* 0x0000000002577239 */ /* 0x000fe20000001413 */
[----:B------:R-:W-:Y:S01]  /*7820*/  IMAD R20, R3, R82, R20 ;  /* 0x0000005203147224 */ /* 0x000fe200078e0214 */
[----:B------:R-:W-:Y:S01]  /*7830*/  SHF.R.S32.HI R3, RZ, 0x18, R130 ;  /* 0x00000018ff037819 */ /* 0x000fe20000011482 */
[C---:B------:R-:W-:Y:S01]  /*7840*/  IMAD R22, R78.reuse, R26, RZ ;  /* 0x0000001a4e167224 */ /* 0x040fe200078e02ff */
[----:B------:R-:W-:Y:S01]  /*7850*/  I2IP.S8.S32.SAT R18, R23, R18, RZ ;  /* 0x0000001217127239 */ /* 0x000fe200000014ff */
[----:B------:R-:W-:Y:S01]  /*7860*/  IMAD R27, R78, R27, RZ ;  /* 0x0000001b4e1b7224 */ /* 0x000fe200078e02ff */
[----:B------:R1:W-:Y:S01]  /*7870*/  STS.128 [R153+UR49+0x6200], R84 ;  /* 0x0062005499007988 */ /* 0x0003e20008000c31 */
[----:B------:R-:W-:Y:S01]  /*7880*/  IMAD R21, R4, R82, R21 ;  /* 0x0000005204157224 */ /* 0x000fe200078e0215 */
[----:B------:R-:W-:Y:S01]  /*7890*/  I2IP.S8.S32.SAT R16, R17, R16, R18 ;  /* 0x0000001011107239 */ /* 0x000fe20000001412 */
[-C--:B------:R-:W-:Y:S01]  /*78a0*/  IMAD R22, R3, R82.reuse, R22 ;  /* 0x0000005203167224 */ /* 0x080fe200078e0216 */
[----:B------:R-:W-:Y:S01]  /*78b0*/  SHF.R.S32.HI R0, RZ, 0x18, R128 ;  /* 0x00000018ff007819 */ /* 0x000fe20000011480 */
[----:B------:R-:W-:Y:S01]  /*78c0*/  IMAD R27, R88, R82, R27 ;  /* 0x00000052581b7224 */ /* 0x000fe200078e021b */
[----:B------:R-:W-:Y:S01]  /*78d0*/  SHF.R.S32.HI R96, RZ, 0x18, R97 ;  /* 0x00000018ff607819 */ /* 0x000fe20000011461 */
[C---:B------:R-:W-:Y:S01]  /*78e0*/  IMAD R26, R78.reuse, R30, RZ ;  /* 0x0000001e4e1a7224 */ /* 0x040fe200078e02ff */
[----:B------:R-:W-:Y:S01]  /*78f0*/  SHF.L.U32 R106, R97, 0x8, RZ ;  /* 0x00000008616a7819 */ /* 0x000fe200000006ff */
[----:B------:R-:W-:Y:S01]  /*7900*/  IMAD R24, R5, R82, R24 ;  /* 0x0000005205187224 */ /* 0x000fe200078e0218 */
[----:B------:R-:W-:Y:S01]  /*7910*/  I2IP.S8.S32.SAT R17, R27, R22, RZ ;  /* 0x000000161b117239 */ /* 0x000fe200000014ff */
[----:B------:R-:W-:Y:S01]  /*7920*/  IMAD R31, R78, R31, RZ ;  /* 0x0000001f4e1f7224 */ /* 0x000fe200078e02ff */
[----:B------:R-:W-:Y:S01]  /*7930*/  SHF.R.S32.HI R5, RZ, 0x18, R124 ;  /* 0x00000018ff057819 */ /* 0x000fe2000001147c */
[----:B------:R-:W-:Y:S01]  /*7940*/  IMAD R25, R0, R82, R25 ;  /* 0x0000005200197224 */ /* 0x000fe200078e0219 */
[----:B------:R-:W-:Y:S01]  /*7950*/  I2IP.S8.S32.SAT R17, R21, R20, R17 ;  /* 0x0000001415117239 */ /* 0x000fe20000001411 */
[-C--:B------:R-:W-:Y:S01]  /*7960*/  IMAD R26, R7, R82.reuse, R26 ;  /* 0x00000052071a7224 */ /* 0x080fe200078e021a */
[----:B------:R-:W-:Y:S01]  /*7970*/  SHF.R.S32.HI R0, RZ, 0x18, R125 ;  /* 0x00000018ff007819 */ /* 0x000fe2000001147d */
[----:B------:R-:W-:Y:S01]  /*7980*/  IMAD.MOV.U32 R3, RZ, RZ, R126 ;  /* 0x000000ffff037224 */ /* 0x000fe200078e007e */
[----:B------:R-:W-:Y:S01]  /*7990*/  SHF.R.S32.HI R7, RZ, 0x18, R118 ;  /* 0x00000018ff077819 */ /* 0x000fe20000011476 */
[----:B------:R-:W-:Y:S01]  /*79a0*/  IMAD R31, R89, R82, R31 ;  /* 0x00000052591f7224 */ /* 0x000fe200078e021f */
[----:B------:R-:W-:Y:S01]  /*79b0*/  SHF.R.S32.HI R97, RZ, 0x18, R98 ;  /* 0x00000018ff617819 */ /* 0x000fe20000011462 */
[----:B------:R-:W-:Y:S01]  /*79c0*/  IMAD R30, R78, R34, RZ ;  /* 0x000000224e1e7224 */ /* 0x000fe200078e02ff */
[----:B------:R-:W-:Y:S01]  /*79d0*/  SHF.L.U32 R103, R98, 0x8, RZ ;  /* 0x0000000862677819 */ /* 0x000fe200000006ff */
[----:B------:R-:W-:Y:S01]  /*79e0*/  IMAD R28, R3, R82, R28 ;  /* 0x00000052031c7224 */ /* 0x000fe200078e021c */
[----:B------:R-:W-:Y:S01]  /*79f0*/  I2IP.S8.S32.SAT R18, R31, R26, RZ ;  /* 0x0000001a1f127239 */ /* 0x000fe200000014ff */
[----:B------:R-:W-:Y:S01]  /*7a00*/  IMAD R35, R78, R35, RZ ;  /* 0x000000234e237224 */ /* 0x000fe200078e02ff */
[----:B------:R-:W-:Y:S01]  /*7a10*/  MOV R3, R123 ;  /* 0x0000007b00037202 */ /* 0x000fe20000000f00 */
[----:B------:R-:W-:Y:S01]  /*7a20*/  IMAD R29, R0, R82, R29 ;  /* 0x00000052001d7224 */ /* 0x000fe200078e021d */
[----:B------:R-:W-:Y:S01]  /*7a30*/  I2IP.S8.S32.SAT R18, R25, R24, R18 ;  /* 0x0000001819127239 */ /* 0x000fe20000001412 */
[-C--:B------:R-:W-:Y:S01]  /*7a40*/  IMAD R30, R5, R82.reuse, R30 ;  /* 0x00000052051e7224 */ /* 0x080fe200078e021e */
[----:B------:R-:W-:Y:S01]  /*7a50*/  SHF.R.S32.HI R0, RZ, 0x18, R122 ;  /* 0x00000018ff007819 */ /* 0x000fe2000001147a */
[----:B------:R-:W-:Y:S01]  /*7a60*/  IMAD R35, R90, R82, R35 ;  /* 0x000000525a237224 */ /* 0x000fe200078e0223 */
[----:B------:R-:W-:Y:S01]  /*7a70*/  MOV R5, R120 ;  /* 0x0000007800057202 */ /* 0x000fe20000000f00 */
[----:B------:R-:W-:Y:S01]  /*7a80*/  IMAD R32, R3, R82, R32 ;  /* 0x0000005203207224 */ /* 0x000fe200078e0220 */
[----:B------:R-:W-:Y:S01]  /*7a90*/  SHF.R.S32.HI R3, RZ, 0x18, R121 ;  /* 0x00000018ff037819 */ /* 0x000fe20000011479 */
[C---:B------:R-:W-:Y:S01]  /*7aa0*/  IMAD R34, R78.reuse, R38, RZ ;  /* 0x000000264e227224 */ /* 0x040fe200078e02ff */
[----:B------:R-:W-:Y:S01]  /*7ab0*/  I2IP.S8.S32.SAT R19, R35, R30, RZ ;  /* 0x0000001e23137239 */ /* 0x000fe200000014ff */
[----:B------:R-:W-:Y:S01]  /*7ac0*/  IMAD R39, R78, R39, RZ ;  /* 0x000000274e277224 */ /* 0x000fe200078e02ff */
[----:B------:R-:W-:Y:S01]  /*7ad0*/  SHF.R.S32.HI R98, RZ, 0x18, R99 ;  /* 0x00000018ff627819 */ /* 0x000fe20000011463 */
[----:B------:R-:W-:Y:S01]  /*7ae0*/  IMAD R33, R0, R82, R33 ;  /* 0x0000005200217224 */ /* 0x000fe200078e0221 */
[----:B------:R-:W-:Y:S01]  /*7af0*/  I2IP.S8.S32.SAT R19, R29, R28, R19 ;  /* 0x0000001c1d137239 */ /* 0x000fe20000001413 */
[-C--:B------:R-:W-:Y:S01]  /*7b00*/  IMAD R34, R3, R82.reuse, R34 ;  /* 0x0000005203227224 */ /* 0x080fe200078e0222 */
[----:B------:R-:W-:Y:S01]  /*7b10*/  SHF.R.S32.HI R0, RZ, 0x18, R119 ;  /* 0x00000018ff007819 */ /* 0x000fe20000011477 */
[----:B------:R-:W-:Y:S01]  /*7b20*/  IMAD R39, R91, R82, R39 ;  /* 0x000000525b277224 */ /* 0x000fe200078e0227 */
[----:B------:R-:W-:Y:S01]  /*7b30*/  MOV R3, R117 ;  /* 0x0000007500037202 */ /* 0x000fe20000000f00 */
[C---:B------:R-:W-:Y:S01]  /*7b40*/  IMAD R38, R78.reuse, R42, RZ ;  /* 0x0000002a4e267224 */ /* 0x040fe200078e02ff */
[----:B------:R1:W-:Y:S01]  /*7b50*/  STS.128 [R172+0x6200], R16 ;  /* 0x00620010ac007388 */ /* 0x0003e20000000c00 */
        /* <DEDUP_REMOVED lines=8> */
[-C--:B------:R-:W-:Y:S01]  /*7be0*/  IMAD R43, R92, R82.reuse, R43 ;  /* 0x000000525c2b7224 */ /* 0x080fe200078e022b */
[----:B------:R-:W-:Y:S01]  /*7bf0*/  SHF.R.S32.HI R7, RZ, 0x18, R112 ;  /* 0x00000018ff077819 */ /* 0x000fe20000011470 */
[----:B------:R-:W-:Y:S01]  /*7c00*/  IMAD R40, R3, R82, R40 ;  /* 0x0000005203287224 */ /* 0x000fe200078e0228 */
[----:B------:R-:W-:Y:S01]  /*7c10*/  SHF.R.S32.HI R3, RZ, 0x18, R115 ;  /* 0x00000018ff037819 */ /* 0x000fe20000011473 */
[C---:B------:R-:W-:Y:S01]  /*7c20*/  IMAD R42, R78.reuse, R46, RZ ;  /* 0x0000002e4e2a7224 */ /* 0x040fe200078e02ff */
[----:B------:R-:W-:Y:S01]  /*7c30*/  I2IP.S8.S32.SAT R38, R43, R38, RZ ;  /* 0x000000262b267239 */ /* 0x000fe200000014ff */
[----:B------:R-:W-:Y:S01]  /*7c40*/  IMAD R47, R78, R47, RZ ;  /* 0x0000002f4e2f7224 */ /* 0x000fe200078e02ff */
[----:B------:R-:W-:Y:S01]  /*7c50*/  SHF.L.U32 R100, R99, 0x8, RZ ;  /* 0x0000000863647819 */ /* 0x000fe200000006ff */
[----:B------:R-:W-:Y:S01]  /*7c60*/  IMAD R41, R0, R82, R41 ;  /* 0x0000005200297224 */ /* 0x000fe200078e0229 */
[----:B------:R-:W-:Y:S01]  /*7c70*/  I2IP.S8.S32.SAT R33, R37, R36, R38 ;  /* 0x0000002425217239 */ /* 0x000fe20000001426 */
[-C--:B------:R-:W-:Y:S01]  /*7c80*/  IMAD R42, R3, R82.reuse, R42 ;  /* 0x00000052032a7224 */ /* 0x080fe200078e022a */
[----:B------:R-:W-:Y:S01]  /*7c90*/  SHF.R.S32.HI R0, RZ, 0x18, R113 ;  /* 0x00000018ff007819 */ /* 0x000fe20000011471 */
[----:B------:R-:W-:Y:S01]  /*7ca0*/  IMAD R47, R93, R82, R47 ;  /* 0x000000525d2f7224 */ /* 0x000fe200078e022f */
[----:B------:R-:W-:Y:S01]  /*7cb0*/  IADD3 R76, PT, PT, R76, 0x1, RZ ;  /* 0x000000014c4c7810 */ /* 0x000fe20007ffe0ff */
[C---:B------:R-:W-:Y:S02]  /*7cc0*/  IMAD R46, R78.reuse, R50, RZ ;  /* 0x000000324e2e7224 */ /* 0x040fe400078e02ff */
        /* <DEDUP_REMOVED lines=8> */
[----:B------:R-:W-:Y:S02]  /*7d50*/  IMAD.MOV.U32 R3, RZ, RZ, R111 ;  /* 0x000000ffff037224 */ /* 0x000fe400078e006f */
[-C--:B------:R-:W-:Y:S02]  /*7d60*/  IMAD R51, R94, R82.reuse, R51 ;  /* 0x000000525e337224 */ /* 0x080fe400078e0233 */
[----:B------:R-:W-:Y:S01]  /*7d70*/  IMAD R48, R3, R82, R48 ;  /* 0x0000005203307224 */ /* 0x000fe200078e0230 */
[----:B------:R-:W-:Y:S01]  /*7d80*/  SHF.R.S32.HI R3, RZ, 0x18, R109 ;  /* 0x00000018ff037819 */ /* 0x000fe2000001146d */
[C---:B------:R-:W-:Y:S01]  /*7d90*/  IMAD R50, R78.reuse, R54, RZ ;  /* 0x000000364e327224 */ /* 0x040fe200078e02ff */
[----:B------:R-:W-:Y:S01]  /*7da0*/  I2IP.S8.S32.SAT R35, R51, R46, RZ ;  /* 0x0000002e33237239 */ /* 0x000fe200000014ff */
[----:B------:R-:W-:Y:S02]  /*7db0*/  IMAD R55, R78, R55, RZ ;  /* 0x000000374e377224 */ /* 0x000fe400078e02ff */
[----:B------:R-:W-:Y:S01]  /*7dc0*/  IMAD R49, R0, R82, R49 ;  /* 0x0000005200317224 */ /* 0x000fe200078e0231 */
[----:B------:R-:W-:Y:S01]  /*7dd0*/  I2IP.S8.S32.SAT R35, R45, R44, R35 ;  /* 0x0000002c2d237239 */ /* 0x000fe20000001423 */
[-C--:B------:R-:W-:Y:S01]  /*7de0*/  IMAD R50, R3, R82.reuse, R50 ;  /* 0x0000005203327224 */ /* 0x080fe200078e0232 */
[----:B------:R-:W-:Y:S01]  /*7df0*/  SHF.R.S32.HI R0, RZ, 0x18, R107 ;  /* 0x00000018ff007819 */ /* 0x000fe2000001146b */
[----:B------:R-:W-:Y:S01]  /*7e00*/  IMAD R55, R95, R82, R55 ;  /* 0x000000525f377224 */ /* 0x000fe200078e0237 */
[----:B------:R-:W-:Y:S01]  /*7e10*/  SHF.R.S32.HI R3, RZ, 0x18, R106 ;  /* 0x00000018ff037819 */ /* 0x000fe2000001146a */
        /* <DEDUP_REMOVED lines=11> */
[----:B------:R-:W-:Y:S01]  /*7ed0*/  SHF.R.S32.HI R3, RZ, 0x18, R103 ;  /* 0x00000018ff037819 */ /* 0x000fe20000011467 */
[----:B------:R-:W-:Y:S02]  /*7ee0*/  IMAD R58, R78, R62, RZ ;  /* 0x0000003e4e3a7224 */ /* 0x000fe400078e02ff */
[----:B------:R-:W-:Y:S01]  /*7ef0*/  IMAD R56, R5, R82, R56 ;  /* 0x0000005205387224 */ /* 0x000fe200078e0238 */
[----:B------:R-:W-:Y:S01]  /*7f00*/  MOV R5, R102 ;  /* 0x0000006600057202 */ /* 0x000fe20000000f00 */
[----:B------:R-:W-:Y:S01]  /*7f10*/  IMAD R57, R0, R82, R57 ;  /* 0x0000005200397224 */ /* 0x000fe200078e0239 */
[----:B------:R-:W-:Y:S01]  /*7f20*/  SHF.R.S32.HI R0, RZ, 0x18, R101 ;  /* 0x00000018ff007819 */ /* 0x000fe20000011465 */
[C---:B------:R-:W-:Y:S01]  /*7f30*/  IMAD R63, R78.reuse, R63, RZ ;  /* 0x0000003f4e3f7224 */ /* 0x040fe200078e02ff */
[----:B------:R-:W-:Y:S01]  /*7f40*/  I2IP.S8.S32.SAT R54, R59, R54, RZ ;  /* 0x000000363b367239 */ /* 0x000fe200000014ff */
[-C--:B------:R-:W-:Y:S01]  /*7f50*/  IMAD R58, R3, R82.reuse, R58 ;  /* 0x00000052033a7224 */ /* 0x080fe200078e023a */
[----:B------:R-:W-:Y:S01]  /*7f60*/  SHF.R.S32.HI R3, RZ, 0x18, R100 ;  /* 0x00000018ff037819 */ /* 0x000fe20000011464 */
[----:B------:R-:W-:Y:S01]  /*7f70*/  IMAD R63, R97, R82, R63 ;  /* 0x00000052613f7224 */ /* 0x000fe200078e023f */
[----:B------:R-:W-:Y:S01]  /*7f80*/  I2IP.S8.S32.SAT R49, R53, R52, R54 ;  /* 0x0000003435317239 */ /* 0x000fe20000001436 */
        /* <DEDUP_REMOVED lines=19> */
[----:B------:R-:W-:Y:S02]  /*80c0*/  UIADD3 UR8, UP0, UPT, UR52, 0x680, URZ ;  /* 0x0000068034087890 */ /* 0x000fe4000ff1e0ff */
[----:B------:R-:W-:Y:S02]  /*80d0*/  UIADD3 UR5, UPT, UPT, UR41, 0x40, URZ ;  /* 0x0000004029057890 */ /* 0x000fe4000fffe0ff */
[----:B------:R-:W-:Y:S02]  /*80e0*/  UIADD3 UR4, UPT, UPT, UR49, 0x6200, URZ ;  /* 0x0000620031047890 */ /* 0x000fe4000fffe0ff */
[----:B------:R-:W-:Y:S01]  /*80f0*/  UIADD3.X UR9, UPT, UPT, URZ, UR53, URZ, UP0, !UPT ;  /* 0x00000035ff097290 */ /* 0x000fe200087fe4ff */
[----:B------:R-:W-:Y:S01]  /*8100*/  UMOV UR6, UR42 ;  /* 0x0000002a00067c82 */ /* 0x000fe20008000000 */
[----:B------:R-:W-:Y:S07]  /*8110*/  UMOV UR7, UR36 ;  /* 0x0000002400077c82 */ /* 0x000fee0008000000 */
[----:B------:R2:W-:Y:S01]  /*8120*/  UTMASTG.3D [UR4], [UR8] ;  /* 0x00000004080073b5 */ /* 0x0005e20008010000 */
[----:B------:R0:W-:Y:S01]  /*8130*/  UTMACMDFLUSH ;  /* 0x00000000000079b7 */ /* 0x0001e20000000000 */
[----:B--2---:R-:W-:Y:S04]  /*8140*/  DEPBAR.LE SB0, 0x1 ;  /* 0x000080400000791a */ /* 0x004fe80000000000 */
.L_x_104:
[----:B------:R-:W-:Y:S05]  /*8150*/  BSYNC.RECONVERGENT B0 ;  /* 0x0000000000007941 */ /* 0x000fea0003800200 */
.L_x_103:
[----:B------:R-:W-:Y:S01]  /*8160*/  BAR.SYNC.DEFER_BLOCKING 0x1, 0x80 ;  /* 0x0042000000007b1d */ /* 0x000fe20000010000 */
[----:B------:R-:W-:Y:S01]  /*8170*/  ISETP.NE.AND P2, PT, R168, RZ, PT ;  /* 0x000000ffa800720c */ /* 0x000fe20003f45270 */
[----:B------:R-:W-:Y:S01]  /*8180*/  IMAD.IADD R20, R75, 0x1, R150 ;  /* 0x000000014b147824 */ /* 0x000fe200078e0296 */
[----:B------:R-:W-:Y:S01]  /*8190*/  ISETP.NE.AND P0, PT, R169, 0x2, PT ;  /* 0x00000002a900780c */ /* 0x000fe20003f05270 */
[----:B------:R-:W-:Y:S01]  /*81a0*/  IMAD.IADD R21, R77, 0x1, R152 ;  /* 0x000000014d157824 */ /* 0x000fe200078e0298 */
[----:B------:R-:W-:Y:S02]  /*81b0*/  ISETP.NE.AND P1, PT, R76, 0x4, PT ;  /* 0x000000044c00780c */ /* 0x000fe40003f25270 */
[----:B------:R-:W-:Y:S02]  /*81c0*/  SEL R0, RZ, 0x1, P0 ;  /* 0x00000001ff007807 */ /* 0x000fe40000000000 */
[----:B------:R-:W-:Y:S02]  /*81d0*/  SEL R3, RZ, 0x1, P1 ;  /* 0x00000001ff037807 */ /* 0x000fe40000800000 */
[----:B------:R-:W-:Y:S02]  /*81e0*/  LOP3.LUT R161, R161, R0, RZ, 0x3c, !PT ;  /* 0x00000000a1a17212 */ /* 0x000fe400078e3cff */
[----:B------:R-:W-:Y:S02]  /*81f0*/  LOP3.LUT R162, R162, R3, RZ, 0x3c, !PT ;  /* 0x00000003a2a27212 */ /* 0x000fe400078e3cff */
[----:B------:R-:W-:Y:S02]  /*8200*/  @P2 R2UR UR36, R158 ;  /* 0x000000009e2422ca */ /* 0x000fe400000e0000 */
[----:B------:R-:W-:Y:S02]  /*8210*/  SEL R169, R169, RZ, P0 ;  /* 0x000000ffa9a97207 */ /* 0x000fe40000000000 */
[----:B------:R-:W-:Y:S01]  /*8220*/  SEL R76, R76, RZ, P1 ;  /* 0x000000ff4c4c7207 */ /* 0x000fe20000800000 */
[----:B------:R-:W-:Y:S10]  /*8230*/  @P2 BRA `(.L_x_105) ;  /* 0xffffffc400842947 */ /* 0x000ff4000383ffff */
[----:B------:R-:W-:Y:S05]  /*8240*/  EXIT ;  /* 0x000000000000794d */ /* 0x000fea0003800000 */
.L_x_19:
[----:B--2---:R2:W1:Y:S02]  /*8250*/  SYNCS.PHASECHK.TRANS64.TRYWAIT P0, [R3+URZ+0xf0], R2 ;  /* 0x0000f002030075a7 */ /* 0x00446400080011ff */
[----:B-1----:R-:W-:Y:S05]  /*8260*/  @!P0 NANOSLEEP.SYNCS 0x989680 ;  /* 0x009896800000895d */ /* 0x002fea0003900000 */
[----:B------:R-:W1:Y:S02]  /*8270*/  @!P0 SYNCS.PHASECHK.TRANS64 P0, [R3+URZ+0xf0], R2 ;  /* 0x0000f002030085a7 */ /* 0x000e6400080010ff */
[----:B-1----:R-:W-:Y:S05]  /*8280*/  @!P0 BRA `(.L_x_19) ;  /* 0xfffffffc00f08947 */ /* 0x002fea000383ffff */
[----:B------:R-:W-:Y:S05]  /*8290*/  BRA `(.L_x_106) ;  /* 0xffffff9000cc7947 */ /* 0x000fea000383ffff */
.L_x_22:
[----:B-1----:R-:W-:-:S07]  /*82a0*/  MOV R2, UR33 ;  /* 0x0000002100027c02 */ /* 0x002fce0008000f00 */
.L_x_107:
[----:B-1----:R1:W2:Y:S02]  /*82b0*/  SYNCS.PHASECHK.TRANS64.TRYWAIT P0, [R2+URZ+0x28], R5 ;  /* 0x00002805020075a7 */ /* 0x0022a400080011ff */
[----:B--2---:R-:W-:Y:S05]  /*82c0*/  @!P0 NANOSLEEP.SYNCS 0x989680 ;  /* 0x009896800000895d */ /* 0x004fea0003900000 */
[----:B------:R-:W2:Y:S02]  /*82d0*/  @!P0 SYNCS.PHASECHK.TRANS64 P0, [R2+URZ+0x28], R5 ;  /* 0x00002805020085a7 */ /* 0x000ea400080010ff */
[----:B--2---:R-:W-:Y:S05]  /*82e0*/  @!P0 BRA `(.L_x_107) ;  /* 0xfffffffc00f08947 */ /* 0x004fea000383ffff */
[----:B------:R-:W-:Y:S05]  /*82f0*/  BRA `(.L_x_21) ;  /* 0xffffff94001c7947 */ /* 0x000fea000383ffff */
.L_x_28:
[----:B-1----:R-:W-:-:S07]  /*8300*/  MOV R2, UR17 ;  /* 0x0000001100027c02 */ /* 0x002fce0008000f00 */
.L_x_108:
[----:B-1----:R1:W2:Y:S02]  /*8310*/  SYNCS.PHASECHK.TRANS64.TRYWAIT P0, [R2+URZ+0x28], R5 ;  /* 0x00002805020075a7 */ /* 0x0022a400080011ff */
[----:B--2---:R-:W-:Y:S05]  /*8320*/  @!P0 NANOSLEEP.SYNCS 0x989680 ;  /* 0x009896800000895d */ /* 0x004fea0003900000 */
[----:B------:R-:W2:Y:S02]  /*8330*/  @!P0 SYNCS.PHASECHK.TRANS64 P0, [R2+URZ+0x28], R5 ;  /* 0x00002805020085a7 */ /* 0x000ea400080010ff */
[----:B--2---:R-:W-:Y:S05]  /*8340*/  @!P0 BRA `(.L_x_108) ;  /* 0xfffffffc00f08947 */ /* 0x004fea000383ffff */
[----:B------:R-:W-:Y:S05]  /*8350*/  BRA `(.L_x_27) ;  /* 0xffffff9400c07947 */ /* 0x000fea000383ffff */
.L_x_32:
[----:B-1----:R1:W2:Y:S02]  /*8360*/  SYNCS.PHASECHK.TRANS64.TRYWAIT P0, [R2+URZ+0x80], R3 ;  /* 0x00008003020075a7 */ /* 0x0022a400080011ff */
[----:B--2---:R-:W-:Y:S05]  /*8370*/  @!P0 NANOSLEEP.SYNCS 0x989680 ;  /* 0x009896800000895d */ /* 0x004fea0003900000 */
[----:B------:R-:W2:Y:S02]  /*8380*/  @!P0 SYNCS.PHASECHK.TRANS64 P0, [R2+URZ+0x80], R3 ;  /* 0x00008003020085a7 */ /* 0x000ea400080010ff */
[----:B--2---:R-:W-:Y:S05]  /*8390*/  @!P0 BRA `(.L_x_32) ;  /* 0xfffffffc00f08947 */ /* 0x004fea000383ffff */
[----:B------:R-:W-:Y:S05]  /*83a0*/  BRA `(.L_x_109) ;  /* 0xffffff98004c7947 */ /* 0x000fea000383ffff */
.L_x_36:
[----:B----4-:R-:W-:-:S07]  /*83b0*/  MOV R0, UR5 ;  /* 0x0000000500007c02 */ /* 0x010fce0008000f00 */
.L_x_110:
[----:B-1----:R1:W2:Y:S02]  /*83c0*/  SYNCS.PHASECHK.TRANS64.TRYWAIT P0, [R0+URZ], R3 ;  /* 0x00000003000075a7 */ /* 0x0022a400080011ff */
[----:B--2---:R-:W-:Y:S05]  /*83d0*/  @!P0 NANOSLEEP.SYNCS 0x989680 ;  /* 0x009896800000895d */ /* 0x004fea0003900000 */
[----:B------:R-:W2:Y:S02]  /*83e0*/  @!P0 SYNCS.PHASECHK.TRANS64 P0, [R0+URZ], R3 ;  /* 0x00000003000085a7 */ /* 0x000ea400080010ff */
[----:B--2---:R-:W-:Y:S05]  /*83f0*/  @!P0 BRA `(.L_x_110) ;  /* 0xfffffffc00f08947 */ /* 0x004fea000383ffff */
[----:B------:R-:W-:Y:S05]  /*8400*/  BRA `(.L_x_111) ;  /* 0xffffff9c00bc7947 */ /* 0x000fea000383ffff */
.L_x_37:
[----:B----4-:R-:W-:-:S07]  /*8410*/  MOV R0, UR5 ;  /* 0x0000000500007c02 */ /* 0x010fce0008000f00 */
.L_x_112:
[----:B-1----:R1:W2:Y:S02]  /*8420*/  SYNCS.PHASECHK.TRANS64.TRYWAIT P0, [R0+URZ], R3 ;  /* 0x00000003000075a7 */ /* 0x0022a400080011ff */
[----:B--2---:R-:W-:Y:S05]  /*8430*/  @!P0 NANOSLEEP.SYNCS 0x989680 ;  /* 0x009896800000895d */ /* 0x004fea0003900000 */
[----:B------:R-:W2:Y:S02]  /*8440*/  @!P0 SYNCS.PHASECHK.TRANS64 P0, [R0+URZ], R3 ;  /* 0x00000003000085a7 */ /* 0x000ea400080010ff */
[----:B--2---:R-:W-:Y:S05]  /*8450*/  @!P0 BRA `(.L_x_112) ;  /* 0xfffffffc00f08947 */ /* 0x004fea000383ffff */
[----:B------:R-:W-:Y:S05]  /*8460*/  BRA `(.L_x_113) ;  /* 0xffffff9c00c87947 */ /* 0x000fea000383ffff */
.L_x_38:
[----:B----4-:R-:W-:-:S07]  /*8470*/  MOV R0, UR5 ;  /* 0x0000000500007c02 */ /* 0x010fce0008000f00 */
.L_x_114:
[----:B-1----:R1:W2:Y:S02]  /*8480*/  SYNCS.PHASECHK.TRANS64.TRYWAIT P0, [R0+URZ], R3 ;  /* 0x00000003000075a7 */ /* 0x0022a400080011ff */
[----:B--2---:R-:W-:Y:S05]  /*8490*/  @!P0 NANOSLEEP.SYNCS 0x989680 ;  /* 0x009896800000895d */ /* 0x004fea0003900000 */
[----:B------:R-:W2:Y:S02]  /*84a0*/  @!P0 SYNCS.PHASECHK.TRANS64 P0, [R0+URZ], R3 ;  /* 0x00000003000085a7 */ /* 0x000ea400080010ff */
[----:B--2---:R-:W-:Y:S05]  /*84b0*/  @!P0 BRA `(.L_x_114) ;  /* 0xfffffffc00f08947 */ /* 0x004fea000383ffff */
[----:B------:R-:W-:Y:S05]  /*84c0*/  BRA `(.L_x_115) ;  /* 0xffffff9c00d47947 */ /* 0x000fea000383ffff */
.L_x_39:
[----:B----4-:R-:W-:-:S07]  /*84d0*/  MOV R0, UR5 ;  /* 0x0000000500007c02 */ /* 0x010fce0008000f00 */
.L_x_116:
[----:B-1----:R1:W2:Y:S02]  /*84e0*/  SYNCS.PHASECHK.TRANS64.TRYWAIT P0, [R0+URZ], R3 ;  /* 0x00000003000075a7 */ /* 0x0022a400080011ff */
[----:B--2---:R-:W-:Y:S05]  /*84f0*/  @!P0 NANOSLEEP.SYNCS 0x989680 ;  /* 0x009896800000895d */ /* 0x004fea0003900000 */
[----:B------:R-:W2:Y:S02]  /*8500*/  @!P0 SYNCS.PHASECHK.TRANS64 P0, [R0+URZ], R3 ;  /* 0x00000003000085a7 */ /* 0x000ea400080010ff */
[----:B--2---:R-:W-:Y:S05]  /*8510*/  @!P0 BRA `(.L_x_116) ;  /* 0xfffffffc00f08947 */ /* 0x004fea000383ffff */
[----:B------:R-:W-:Y:S05]  /*8520*/  BRA `(.L_x_117) ;  /* 0xffffff9c00e07947 */ /* 0x000fea000383ffff */
.L_x_42:
[----:B-1----:R1:W2:Y:S02]  /*8530*/  SYNCS.PHASECHK.TRANS64.TRYWAIT P0, [R0+URZ+0xe0], R5 ;  /* 0x0000e005000075a7 */ /* 0x0022a400080011ff */
[----:B--2---:R-:W-:Y:S05]  /*8540*/  @!P0 NANOSLEEP.SYNCS 0x989680 ;  /* 0x009896800000895d */ /* 0x004fea0003900000 */
[----:B------:R-:W2:Y:S02]  /*8550*/  @!P0 SYNCS.PHASECHK.TRANS64 P0, [R0+URZ+0xe0], R5 ;  /* 0x0000e005000085a7 */ /* 0x000ea400080010ff */
[----:B--2---:R-:W-:Y:S05]  /*8560*/  @!P0 BRA `(.L_x_42) ;  /* 0xfffffffc00f08947 */ /* 0x004fea000383ffff */
[----:B------:R-:W-:Y:S05]  /*8570*/  BRA `(.L_x_118) ;  /* 0xffffffa0003c7947 */ /* 0x000fea000383ffff */
.L_x_43:
[----:B------:R-:W-:-:S07]  /*8580*/  MOV R0, UR5 ;  /* 0x0000000500007c02 */ /* 0x000fce0008000f00 */
.L_x_119:
[----:B-1----:R1:W2:Y:S02]  /*8590*/  SYNCS.PHASECHK.TRANS64.TRYWAIT P0, [R0+URZ+0x90], R5 ;  /* 0x00009005000075a7 */ /* 0x0022a400080011ff */
[----:B--2---:R-:W-:Y:S05]  /*85a0*/  @!P0 NANOSLEEP.SYNCS 0x989680 ;  /* 0x009896800000895d */ /* 0x004fea0003900000 */
[----:B------:R-:W2:Y:S02]  /*85b0*/  @!P0 SYNCS.PHASECHK.TRANS64 P0, [R0+URZ+0x90], R5 ;  /* 0x00009005000085a7 */ /* 0x000ea400080010ff */
[----:B--2---:R-:W-:Y:S05]  /*85c0*/  @!P0 BRA `(.L_x_119) ;  /* 0xfffffffc00f08947 */ /* 0x004fea000383ffff */
[----:B------:R-:W-:Y:S05]  /*85d0*/  BRA `(.L_x_120) ;  /* 0xffffffa0004c7947 */ /* 0x000fea000383ffff */
.L_x_44:
[----:B-1----:R1:W2:Y:S02]  /*85e0*/  SYNCS.PHASECHK.TRANS64.TRYWAIT P1, [R0+URZ+0x80], R5 ;  /* 0x00008005000075a7 */ /* 0x0022a400080211ff */
[----:B--2---:R-:W-:Y:S05]  /*85f0*/  @!P1 NANOSLEEP.SYNCS 0x989680 ;  /* 0x009896800000995d */ /* 0x004fea0003900000 */
[----:B------:R-:W2:Y:S02]  /*8600*/  @!P1 SYNCS.PHASECHK.TRANS64 P1, [R0+URZ+0x80], R5 ;  /* 0x00008005000095a7 */ /* 0x000ea400080210ff */
[----:B--2---:R-:W-:Y:S05]  /*8610*/  @!P1 BRA `(.L_x_44) ;  /* 0xfffffffc00f09947 */ /* 0x004fea000383ffff */
[----:B------:R-:W-:Y:S05]  /*8620*/  BRA `(.L_x_121) ;  /* 0xffffffa0007c7947 */ /* 0x000fea000383ffff */
.L_x_47:
[----:B------:R-:W-:-:S07]  /*8630*/  MOV R0, UR5 ;  /* 0x0000000500007c02 */ /* 0x000fce0008000f00 */
.L_x_122:
[----:B-1----:R1:W2:Y:S02]  /*8640*/  SYNCS.PHASECHK.TRANS64.TRYWAIT P0, [R0+URZ+0x90], R3 ;  /* 0x00009003000075a7 */ /* 0x0022a400080011ff */
[----:B--2---:R-:W-:Y:S05]  /*8650*/  @!P0 NANOSLEEP.SYNCS 0x989680 ;  /* 0x009896800000895d */ /* 0x004fea0003900000 */
[----:B------:R-:W2:Y:S02]  /*8660*/  @!P0 SYNCS.PHASECHK.TRANS64 P0, [R0+URZ+0x90], R3 ;  /* 0x00009003000085a7 */ /* 0x000ea400080010ff */
[----:B--2---:R-:W-:Y:S05]  /*8670*/  @!P0 BRA `(.L_x_122) ;  /* 0xfffffffc00f08947 */ /* 0x004fea000383ffff */
[----:B------:R-:W-:Y:S05]  /*8680*/  BRA `(.L_x_46) ;  /* 0xffffffa000d07947 */ /* 0x000fea000383ffff */
.L_x_54:
[----:B-1----:R1:W2:Y:S02]  /*8690*/  SYNCS.PHASECHK.TRANS64.TRYWAIT P1, [R0+URZ+0x80], R5 ;  /* 0x00008005000075a7 */ /* 0x0022a400080211ff */
[----:B--2---:R-:W-:Y:S05]  /*86a0*/  @!P1 NANOSLEEP.SYNCS 0x989680 ;  /* 0x009896800000995d */ /* 0x004fea0003900000 */
[----:B------:R-:W2:Y:S02]  /*86b0*/  @!P1 SYNCS.PHASECHK.TRANS64 P1, [R0+URZ+0x80], R5 ;  /* 0x00008005000095a7 */ /* 0x000ea400080210ff */
[----:B--2---:R-:W-:Y:S05]  /*86c0*/  @!P1 BRA `(.L_x_54) ;  /* 0xfffffffc00f09947 */ /* 0x004fea000383ffff */
[----:B------:R-:W-:Y:S05]  /*86d0*/  BRA `(.L_x_123) ;  /* 0xffffffa800287947 */ /* 0x000fea000383ffff */
.L_x_55:
[----:B------:R-:W-:-:S07]  /*86e0*/  MOV R3, UR9 ;  /* 0x0000000900037c02 */ /* 0x000fce0008000f00 */
.L_x_124:
[----:B-1----:R1:W2:Y:S02]  /*86f0*/  SYNCS.PHASECHK.TRANS64.TRYWAIT P0, [R3+URZ+0xc0], R0 ;  /* 0x0000c000030075a7 */ /* 0x0022a400080011ff */
[----:B--2---:R-:W-:Y:S05]  /*8700*/  @!P0 NANOSLEEP.SYNCS 0x989680 ;  /* 0x009896800000895d */ /* 0x004fea0003900000 */
[----:B------:R-:W2:Y:S02]  /*8710*/  @!P0 SYNCS.PHASECHK.TRANS64 P0, [R3+URZ+0xc0], R0 ;  /* 0x0000c000030085a7 */ /* 0x000ea400080010ff */
[----:B--2---:R-:W-:Y:S05]  /*8720*/  @!P0 BRA `(.L_x_124) ;  /* 0xfffffffc00f08947 */ /* 0x004fea000383ffff */
[----:B------:R-:W-:Y:S05]  /*8730*/  BRA `(.L_x_125) ;  /* 0xffffffa8005c7947 */ /* 0x000fea000383ffff */
.L_x_58:
[----:B------:R-:W-:Y:S07]  /*8740*/  MOV R0, UR7 ;  /* 0x0000000700007c02 */ /* 0x000fee0008000f00 */
.L_x_126:
[----:B-1----:R1:W2:Y:S02]  /*8750*/  SYNCS.PHASECHK.TRANS64.TRYWAIT P0, [R0+URZ], R3 ;  /* 0x00000003000075a7 */ /* 0x0022a400080011ff */
[----:B--2---:R-:W-:Y:S05]  /*8760*/  @!P0 NANOSLEEP.SYNCS 0x989680 ;  /* 0x009896800000895d */ /* 0x004fea0003900000 */
[----:B------:R-:W2:Y:S02]  /*8770*/  @!P0 SYNCS.PHASECHK.TRANS64 P0, [R0+URZ], R3 ;  /* 0x00000003000085a7 */ /* 0x000ea400080010ff */
[----:B--2---:R-:W-:Y:S05]  /*8780*/  @!P0 BRA `(.L_x_126) ;  /* 0xfffffffc00f08947 */ /* 0x004fea000383ffff */
[----:B------:R-:W-:Y:S05]  /*8790*/  BRA `(.L_x_57) ;  /* 0xffffffa8007c7947 */ /* 0x000fea000383ffff */
.L_x_61:
[----:B------:R-:W-:-:S07]  /*87a0*/  MOV R0, UR5 ;  /* 0x0000000500007c02 */ /* 0x000fce0008000f00 */
.L_x_127:
[----:B--2---:R2:W3:Y:S02]  /*87b0*/  SYNCS.PHASECHK.TRANS64.TRYWAIT P0, [R0+URZ], R3 ;  /* 0x00000003000075a7 */ /* 0x0044e400080011ff */
[----:B---3--:R-:W-:Y:S05]  /*87c0*/  @!P0 NANOSLEEP.SYNCS 0x989680 ;  /* 0x009896800000895d */ /* 0x008fea0003900000 */
[----:B------:R-:W3:Y:S02]  /*87d0*/  @!P0 SYNCS.PHASECHK.TRANS64 P0, [R0+URZ], R3 ;  /* 0x00000003000085a7 */ /* 0x000ee400080010ff */
[----:B---3--:R-:W-:Y:S05]  /*87e0*/  @!P0 BRA `(.L_x_127) ;  /* 0xfffffffc00f08947 */ /* 0x008fea000383ffff */
[----:B------:R-:W-:Y:S05]  /*87f0*/  BRA `(.L_x_128) ;  /* 0xffffffac001c7947 */ /* 0x000fea000383ffff */
.L_x_62:
[----:B------:R-:W-:-:S07]  /*8800*/  MOV R0, UR5 ;  /* 0x0000000500007c02 */ /* 0x000fce0008000f00 */
.L_x_129:
[----:B--2---:R2:W3:Y:S02]  /*8810*/  SYNCS.PHASECHK.TRANS64.TRYWAIT P0, [R0+URZ], R3 ;  /* 0x00000003000075a7 */ /* 0x0044e400080011ff */
[----:B---3--:R-:W-:Y:S05]  /*8820*/  @!P0 NANOSLEEP.SYNCS 0x989680 ;  /* 0x009896800000895d */ /* 0x008fea0003900000 */
[----:B------:R-:W3:Y:S02]  /*8830*/  @!P0 SYNCS.PHASECHK.TRANS64 P0, [R0+URZ], R3 ;  /* 0x00000003000085a7 */ /* 0x000ee400080010ff */
[----:B---3--:R-:W-:Y:S05]  /*8840*/  @!P0 BRA `(.L_x_129) ;  /* 0xfffffffc00f08947 */ /* 0x008fea000383ffff */
[----:B------:R-:W-:Y:S05]  /*8850*/  BRA `(.L_x_130) ;  /* 0xffffffac00287947 */ /* 0x000fea000383ffff */
.L_x_63:
[----:B------:R-:W-:-:S07]  /*8860*/  MOV R0, UR5 ;  /* 0x0000000500007c02 */ /* 0x000fce0008000f00 */
.L_x_131:
[----:B--2---:R2:W3:Y:S02]  /*8870*/  SYNCS.PHASECHK.TRANS64.TRYWAIT P0, [R0+URZ], R3 ;  /* 0x00000003000075a7 */ /* 0x0044e400080011ff */
[----:B---3--:R-:W-:Y:S05]  /*8880*/  @!P0 NANOSLEEP.SYNCS 0x989680 ;  /* 0x009896800000895d */ /* 0x008fea0003900000 */
[----:B------:R-:W3:Y:S02]  /*8890*/  @!P0 SYNCS.PHASECHK.TRANS64 P0, [R0+URZ], R3 ;  /* 0x00000003000085a7 */ /* 0x000ee400080010ff */
[----:B---3--:R-:W-:Y:S05]  /*88a0*/  @!P0 BRA `(.L_x_131) ;  /* 0xfffffffc00f08947 */ /* 0x008fea000383ffff */
[----:B------:R-:W-:Y:S05]  /*88b0*/  BRA `(.L_x_132) ;  /* 0xffffffac00347947 */ /* 0x000fea000383ffff */
.L_x_64:
[----:B------:R-:W-:-:S07]  /*88c0*/  MOV R0, UR7 ;  /* 0x0000000700007c02 */ /* 0x000fce0008000f00 */
.L_x_133:
[----:B--2---:R2:W3:Y:S02]  /*88d0*/  SYNCS.PHASECHK.TRANS64.TRYWAIT P0, [R0+URZ], R3 ;  /* 0x00000003000075a7 */ /* 0x0044e400080011ff */
[----:B---3--:R-:W-:Y:S05]  /*88e0*/  @!P0 NANOSLEEP.SYNCS 0x989680 ;  /* 0x009896800000895d */ /* 0x008fea0003900000 */
[----:B------:R-:W3:Y:S02]  /*88f0*/  @!P0 SYNCS.PHASECHK.TRANS64 P0, [R0+URZ], R3 ;  /* 0x00000003000085a7 */ /* 0x000ee400080010ff */
[----:B---3--:R-:W-:Y:S05]  /*8900*/  @!P0 BRA `(.L_x_133) ;  /* 0xfffffffc00f08947 */ /* 0x008fea000383ffff */
[----:B------:R-:W-:Y:S05]  /*8910*/  BRA `(.L_x_134) ;  /* 0xffffffac00407947 */ /* 0x000fea000383ffff */
.L_x_69:
[----:B--2---:R2:W3:Y:S02]  /*8920*/  SYNCS.PHASECHK.TRANS64.TRYWAIT P0, [R0+URZ+0x80], R3 ;  /* 0x00008003000075a7 */ /* 0x0044e400080011ff */
[----:B---3--:R-:W-:Y:S05]  /*8930*/  @!P0 NANOSLEEP.SYNCS 0x989680 ;  /* 0x009896800000895d */ /* 0x008fea0003900000 */
[----:B------:R-:W3:Y:S02]  /*8940*/  @!P0 SYNCS.PHASECHK.TRANS64 P0, [R0+URZ+0x80], R3 ;  /* 0x00008003000085a7 */ /* 0x000ee400080010ff */
[----:B---3--:R-:W-:Y:S05]  /*8950*/  @!P0 BRA `(.L_x_69) ;  /* 0xfffffffc00f08947 */ /* 0x008fea000383ffff */
[----:B------:R-:W-:Y:S05]  /*8960*/  BRA `(.L_x_135) ;  /* 0xffffffb000447947 */ /* 0x000fea000383ffff */
.L_x_72:
[----:B------:R-:W-:Y:S07]  /*8970*/  MOV R0, UR7 ;  /* 0x0000000700007c02 */ /* 0x000fee0008000f00 */
.L_x_136:
[----:B--2---:R2:W3:Y:S02]  /*8980*/  SYNCS.PHASECHK.TRANS64.TRYWAIT P0, [R0+URZ+0x78], R3 ;  /* 0x00007803000075a7 */ /* 0x0044e400080011ff */
[----:B---3--:R-:W-:Y:S05]  /*8990*/  @!P0 NANOSLEEP.SYNCS 0x989680 ;  /* 0x009896800000895d */ /* 0x008fea0003900000 */
[----:B------:R-:W3:Y:S02]  /*89a0*/  @!P0 SYNCS.PHASECHK.TRANS64 P0, [R0+URZ+0x78], R3 ;  /* 0x00007803000085a7 */ /* 0x000ee400080010ff */
[----:B---3--:R-:W-:Y:S05]  /*89b0*/  @!P0 BRA `(.L_x_136) ;  /* 0xfffffffc00f08947 */ /* 0x008fea000383ffff */
[----:B------:R-:W-:Y:S05]  /*89c0*/  BRA `(.L_x_71) ;  /* 0xffffffb400247947 */ /* 0x000fea000383ffff */
.L_x_75:
[----:B--2---:R-:W-:Y:S07]  /*89d0*/  MOV R3, UR7 ;  /* 0x0000000700037c02 */ /* 0x004fee0008000f00 */
.L_x_137:
[----:B-1----:R1:W2:Y:S02]  /*89e0*/  SYNCS.PHASECHK.TRANS64.TRYWAIT P0, [R3+URZ+0x60], R12 ;  /* 0x0000600c030075a7 */ /* 0x0022a400080011ff */
[----:B--2---:R-:W-:Y:S05]  /*89f0*/  @!P0 NANOSLEEP.SYNCS 0x989680 ;  /* 0x009896800000895d */ /* 0x004fea0003900000 */
[----:B------:R-:W2:Y:S02]  /*8a00*/  @!P0 SYNCS.PHASECHK.TRANS64 P0, [R3+URZ+0x60], R12 ;  /* 0x0000600c030085a7 */ /* 0x000ea400080010ff */
[----:B--2---:R-:W-:Y:S05]  /*8a10*/  @!P0 BRA `(.L_x_137) ;  /* 0xfffffffc00f08947 */ /* 0x004fea000383ffff */
[----:B------:R-:W-:Y:S05]  /*8a20*/  BRA `(.L_x_138) ;  /* 0xffffffb4009c7947 */ /* 0x000fea000383ffff */
.L_x_76:
[----:B------:R-:W-:Y:S07]  /*8a30*/  MOV R3, UR7 ;  /* 0x0000000700037c02 */ /* 0x000fee0008000f00 */
.L_x_139:
[----:B-1----:R1:W2:Y:S02]  /*8a40*/  SYNCS.PHASECHK.TRANS64.TRYWAIT P0, [R3+URZ+0x68], R12 ;  /* 0x0000680c030075a7 */ /* 0x0022a400080011ff */
[----:B--2---:R-:W-:Y:S05]  /*8a50*/  @!P0 NANOSLEEP.SYNCS 0x989680 ;  /* 0x009896800000895d */ /* 0x004fea0003900000 */
[----:B------:R-:W2:Y:S02]  /*8a60*/  @!P0 SYNCS.PHASECHK.TRANS64 P0, [R3+URZ+0x68], R12 ;  /* 0x0000680c030085a7 */ /* 0x000ea400080010ff */
[----:B--2---:R-:W-:Y:S05]  /*8a70*/  @!P0 BRA `(.L_x_139) ;  /* 0xfffffffc00f08947 */ /* 0x004fea000383ffff */
[----:B------:R-:W-:Y:S05]  /*8a80*/  BRA `(.L_x_140) ;  /* 0xffffffb8001c7947 */ /* 0x000fea000383ffff */
.L_x_78:
[----:B------:R-:W-:-:S07]  /*8a90*/  MOV R0, UR7 ;  /* 0x0000000700007c02 */ /* 0x000fce0008000f00 */
.L_x_141:
[----:B-1----:R1:W3:Y:S02]  /*8aa0*/  SYNCS.PHASECHK.TRANS64.TRYWAIT P0, [R0+URZ+0x60], R3 ;  /* 0x00006003000075a7 */ /* 0x0022e400080011ff */
[----:B---3--:R-:W-:Y:S05]  /*8ab0*/  @!P0 NANOSLEEP.SYNCS 0x989680 ;  /* 0x009896800000895d */ /* 0x008fea0003900000 */
[----:B------:R-:W3:Y:S02]  /*8ac0*/  @!P0 SYNCS.PHASECHK.TRANS64 P0, [R0+URZ+0x60], R3 ;  /* 0x00006003000085a7 */ /* 0x000ee400080010ff */
[----:B---3--:R-:W-:Y:S05]  /*8ad0*/  @!P0 BRA `(.L_x_141) ;  /* 0xfffffffc00f08947 */ /* 0x008fea000383ffff */
[----:B------:R-:W-:Y:S05]  /*8ae0*/  BRA `(.L_x_142) ;  /* 0xffffffb8008c7947 */ /* 0x000fea000383ffff */
.L_x_80:
[----:B--2---:R2:W4:Y:S02]  /*8af0*/  SYNCS.PHASECHK.TRANS64.TRYWAIT P0, [R0+URZ+0x80], R3 ;  /* 0x00008003000075a7 */ /* 0x00452400080011ff */
[----:B----4-:R-:W-:Y:S05]  /*8b00*/  @!P0 NANOSLEEP.SYNCS 0x989680 ;  /* 0x009896800000895d */ /* 0x010fea0003900000 */
[----:B------:R-:W4:Y:S02]  /*8b10*/  @!P0 SYNCS.PHASECHK.TRANS64 P0, [R0+URZ+0x80], R3 ;  /* 0x00008003000085a7 */ /* 0x000f2400080010ff */
[----:B----4-:R-:W-:Y:S05]  /*8b20*/  @!P0 BRA `(.L_x_80) ;  /* 0xfffffffc00f08947 */ /* 0x010fea000383ffff */
[----:B------:R-:W-:Y:S05]  /*8b30*/  BRA `(.L_x_143) ;  /* 0xffffffbc00587947 */ /* 0x000fea000383ffff */
.L_x_91:
[----:B-1----:R1:W3:Y:S02]  /*8b40*/  SYNCS.PHASECHK.TRANS64.TRYWAIT P1, [R3+URZ+0x50], R0 ;  /* 0x00005000030075a7 */ /* 0x0022e400080211ff */
[----:B---3--:R-:W-:Y:S05]  /*8b50*/  @!P1 NANOSLEEP.SYNCS 0x989680 ;  /* 0x009896800000995d */ /* 0x008fea0003900000 */
[----:B------:R-:W3:Y:S02]  /*8b60*/  @!P1 SYNCS.PHASECHK.TRANS64 P1, [R3+URZ+0x50], R0 ;  /* 0x00005000030095a7 */ /* 0x000ee400080210ff */
[----:B---3--:R-:W-:Y:S05]  /*8b70*/  @!P1 BRA `(.L_x_91) ;  /* 0xfffffffc00f09947 */ /* 0x008fea000383ffff */
[----:B------:R-:W-:Y:S05]  /*8b80*/  BRA `(.L_x_90) ;  /* 0xffffffc800807947 */ /* 0x000fea000383ffff */
.L_x_93:
[----:B---3--:R3:W4:Y:S02]  /*8b90*/  SYNCS.PHASECHK.TRANS64.TRYWAIT P0, [R116+URZ+0xa0], R5 ;  /* 0x0000a005740075a7 */ /* 0x00872400080011ff */
[----:B----4-:R-:W-:Y:S05]  /*8ba0*/  @!P0 NANOSLEEP.SYNCS 0x989680 ;  /* 0x009896800000895d */ /* 0x010fea0003900000 */
[----:B------:R-:W4:Y:S02]  /*8bb0*/  @!P0 SYNCS.PHASECHK.TRANS64 P0, [R116+URZ+0xa0], R5 ;  /* 0x0000a005740085a7 */ /* 0x000f2400080010ff */
[----:B----4-:R-:W-:Y:S05]  /*8bc0*/  @!P0 BRA `(.L_x_93) ;  /* 0xfffffffc00f08947 */ /* 0x010fea000383ffff */
[----:B------:R-:W-:Y:S05]  /*8bd0*/  BRA `(.L_x_92) ;  /* 0xffffffc800dc7947 */ /* 0x000fea000383ffff */
.L_x_101:
[----:B--2---:R2:W3:Y:S02]  /*8be0*/  SYNCS.PHASECHK.TRANS64.TRYWAIT P0, [R125+URZ+0x50], R0 ;  /* 0x000050007d0075a7 */ /* 0x0044e400080011ff */
[----:B---3--:R-:W-:Y:S05]  /*8bf0*/  @!P0 NANOSLEEP.SYNCS 0x989680 ;  /* 0x009896800000895d */ /* 0x008fea0003900000 */
[----:B------:R-:W3:Y:S02]  /*8c00*/  @!P0 SYNCS.PHASECHK.TRANS64 P0, [R125+URZ+0x50], R0 ;  /* 0x000050007d0085a7 */ /* 0x000ee400080010ff */
[----:B---3--:R-:W-:Y:S05]  /*8c10*/  @!P0 BRA `(.L_x_101) ;  /* 0xfffffffc00f08947 */ /* 0x008fea000383ffff */
[----:B------:R-:W-:Y:S05]  /*8c20*/  BRA `(.L_x_100) ;  /* 0xffffffdc00e07947 */ /* 0x000fea000383ffff */
        .weak           $__internal_0_$__cuda_sm10x_tcgen05_guardrail_trap_col_being_dealloced_not_returned_by_alloc
        .type           $__internal_0_$__cuda_sm10x_tcgen05_guardrail_trap_col_being_dealloced_not_returned_by_alloc,@function
        .size           $__internal_0_$__cuda_sm10x_tcgen05_guardrail_trap_col_being_dealloced_not_returned_by_alloc,($__internal_1_$__cuda_sm10x_tcgen05_guardrail_trap_phase_invalid_during_alloc - $__internal_0_$__cuda_sm10x_tcgen05_guardrail_trap_col_being_dealloced_not_returned_by_alloc)
$__internal_0_$__cuda_sm10x_tcgen05_guardrail_trap_col_being_dealloced_not_returned_by_alloc:
[----:B------:R-:W-:Y:S05]  /*8c30*/  BPT.TRAP 0x1 ;  /* 0x000000040000795c */ /* 0x000fea0000300000 */
[----:B------:R-:W-:-:S04]  /*8c40*/  HFMA2 R3, -RZ, RZ, 0, 0 ;  /* 0x00000000ff037431 */ /* 0x000fc800000001ff */
[----:B------:R-:W-:Y:S05]  /*8c50*/  RET.REL.NODEC R2 `(_ZN7cutlass13device_kernelINS_4gemm6kernel13GemmUniversalIN4cute5tupleIJiiiiEEENS1_10collective13CollectiveMmaINS1_35MainloopSm100TmaUmmaWarpSpecializedILi5ELi2ELi4ENS5_IJNS4_1CILi1EEESB_SB_EEEEENS5_IJNSA_ILi128EEESE_NSA_ILi32EEEEEEaNS5_IJlSB_lEEEaSH_NS4_8TiledMMAINS4_8MMA_AtomIJNS4_15SM100_MMA_S8_SSIaaiLi128ELi128ELNS4_4UMMA5MajorE0ELSM_0ELNSL_8SaturateE0EEEEEENS4_6LayoutISC_NS5_IJNSA_ILi0EEESR_SR_EEEEENS5_IJNS4_10UnderscoreESU_SU_EEEEENS4_13SM90_TMA_LOADENS4_14ComposedLayoutINS4_7SwizzleILi1ELi4ELi3EEENS4_18smem_ptr_flag_bitsILi8EEENSQ_INS5_IJNSA_ILi8EEESF_EEENS5_IJSF_SB_EEEEEEEvNS4_8identityESX_S17_vS18_EENS_8epilogue10collective18CollectiveEpilogueINS1A_23Sm100TmaWarpSpecializedILi2ELi2ELi64ELb0ELb0EEEJSG_NS5_IJNSQ_ISE_SB_EENSQ_INSA_ILi64EEESB_EEEEEaSH_aSH_NS1A_6fusion15FusionCallbacksIS1E_NS1J_17LinearCombinationIaiaiLNS_15FloatRoundStyleE2EEESG_S1I_JEEENS4_5SM1004TMEM4LOAD26SM100_TMEM_LOAD_32dp32b64xESX_NSY_INSZ_ILi2ELi4ELi3EEES12_NSQ_INS5_IJS13_S1G_EEENS5_IJS1G_SB_EEEEEEENS4_39AutoVectorizingCopyWithAssumedAlignmentILi128EEENS4_14SM90_TMA_STOREES1X_S1Z_S1Z_EEEvvEEEEvNT_6ParamsE) ;  /* 0xffffff7002e87950 */ /* 0x000fea0003c3ffff */
        .weak           $__internal_1_$__cuda_sm10x_tcgen05_guardrail_trap_phase_invalid_during_alloc
        .type           $__internal_1_$__cuda_sm10x_tcgen05_guardrail_trap_phase_invalid_during_alloc,@function
        .size           $__internal_1_$__cuda_sm10x_tcgen05_guardrail_trap_phase_invalid_during_alloc,($__internal_2_$__cuda_sm10x_tcgen05_guardrail_trap_unallocated_columns_being_dealloced - $__internal_1_$__cuda_sm10x_tcgen05_guardrail_trap_phase_invalid_during_alloc)
$__internal_1_$__cuda_sm10x_tcgen05_guardrail_trap_phase_invalid_during_alloc:
[----:B------:R-:W-:Y:S05]  /*8c60*/  BPT.TRAP 0x1 ;  /* 0x000000040000795c */ /* 0x000fea0000300000 */
[----:B------:R-:W-:-:S04]  /*8c70*/  MOV R3, 0x0 ;  /* 0x0000000000037802 */ /* 0x000fc80000000f00 */
[----:B------:R-:W-:Y:S05]  /*8c80*/  RET.REL.NODEC R2 `(_ZN7cutlass13device_kernelINS_4gemm6kernel13GemmUniversalIN4cute5tupleIJiiiiEEENS1_10collective13CollectiveMmaINS1_35MainloopSm100TmaUmmaWarpSpecializedILi5ELi2ELi4ENS5_IJNS4_1CILi1EEESB_SB_EEEEENS5_IJNSA_ILi128EEESE_NSA_ILi32EEEEEEaNS5_IJlSB_lEEEaSH_NS4_8TiledMMAINS4_8MMA_AtomIJNS4_15SM100_MMA_S8_SSIaaiLi128ELi128ELNS4_4UMMA5MajorE0ELSM_0ELNSL_8SaturateE0EEEEEENS4_6LayoutISC_NS5_IJNSA_ILi0EEESR_SR_EEEEENS5_IJNS4_10UnderscoreESU_SU_EEEEENS4_13SM90_TMA_LOADENS4_14ComposedLayoutINS4_7SwizzleILi1ELi4ELi3EEENS4_18smem_ptr_flag_bitsILi8EEENSQ_INS5_IJNSA_ILi8EEESF_EEENS5_IJSF_SB_EEEEEEEvNS4_8identityESX_S17_vS18_EENS_8epilogue10collective18CollectiveEpilogueINS1A_23Sm100TmaWarpSpecializedILi2ELi2ELi64ELb0ELb0EEEJSG_NS5_IJNSQ_ISE_SB_EENSQ_INSA_ILi64EEESB_EEEEEaSH_aSH_NS1A_6fusion15FusionCallbacksIS1E_NS1J_17LinearCombinationIaiaiLNS_15FloatRoundStyleE2EEESG_S1I_JEEENS4_5SM1004TMEM4LOAD26SM100_TMEM_LOAD_32dp32b64xESX_NSY_INSZ_ILi2ELi4ELi3EEES12_NSQ_INS5_IJS13_S1G_EEENS5_IJS1G_SB_EEEEEEENS4_39AutoVectorizingCopyWithAssumedAlignmentILi128EEENS4_14SM90_TMA_STOREES1X_S1Z_S1Z_EEEvvEEEEvNT_6ParamsE) ;  /* 0xffffff7002dc7950 */ /* 0x000fea0003c3ffff */
        .weak           $__internal_2_$__cuda_sm10x_tcgen05_guardrail_trap_unallocated_columns_being_dealloced
        .type           $__internal_2_$__cuda_sm10x_tcgen05_guardrail_trap_unallocated_columns_being_dealloced,@function
        .size           $__internal_2_$__cuda_sm10x_tcgen05_guardrail_trap_unallocated_columns_being_dealloced,(.L_x_145 - $__internal_2_$__cuda_sm10x_tcgen05_guardrail_trap_unallocated_columns_being_dealloced)
$__internal_2_$__cuda_sm10x_tcgen05_guardrail_trap_unallocated_columns_being_dealloced:
[----:B------:R-:W-:Y:S05]  /*8c90*/  BPT.TRAP 0x1 ;  /* 0x000000040000795c */ /* 0x000fea0000300000 */
[----:B------:R-:W-:-:S04]  /*8ca0*/  HFMA2 R3, -RZ, RZ, 0, 0 ;  /* 0x00000000ff037431 */ /* 0x000fc800000001ff */
[----:B------:R-:W-:Y:S05]  /*8cb0*/  RET.REL.NODEC R2 `(_ZN7cutlass13device_kernelINS_4gemm6kernel13GemmUniversalIN4cute5tupleIJiiiiEEENS1_10collective13CollectiveMmaINS1_35MainloopSm100TmaUmmaWarpSpecializedILi5ELi2ELi4ENS5_IJNS4_1CILi1EEESB_SB_EEEEENS5_IJNSA_ILi128EEESE_NSA_ILi32EEEEEEaNS5_IJlSB_lEEEaSH_NS4_8TiledMMAINS4_8MMA_AtomIJNS4_15SM100_MMA_S8_SSIaaiLi128ELi128ELNS4_4UMMA5MajorE0ELSM_0ELNSL_8SaturateE0EEEEEENS4_6LayoutISC_NS5_IJNSA_ILi0EEESR_SR_EEEEENS5_IJNS4_10UnderscoreESU_SU_EEEEENS4_13SM90_TMA_LOADENS4_14ComposedLayoutINS4_7SwizzleILi1ELi4ELi3EEENS4_18smem_ptr_flag_bitsILi8EEENSQ_INS5_IJNSA_ILi8EEESF_EEENS5_IJSF_SB_EEEEEEEvNS4_8identityESX_S17_vS18_EENS_8epilogue10collective18CollectiveEpilogueINS1A_23Sm100TmaWarpSpecializedILi2ELi2ELi64ELb0ELb0EEEJSG_NS5_IJNSQ_ISE_SB_EENSQ_INSA_ILi64EEESB_EEEEEaSH_aSH_NS1A_6fusion15FusionCallbacksIS1E_NS1J_17LinearCombinationIaiaiLNS_15FloatRoundStyleE2EEESG_S1I_JEEENS4_5SM1004TMEM4LOAD26SM100_TMEM_LOAD_32dp32b64xESX_NSY_INSZ_ILi2ELi4ELi3EEES12_NSQ_INS5_IJS13_S1G_EEENS5_IJS1G_SB_EEEEEEENS4_39AutoVectorizingCopyWithAssumedAlignmentILi128EEENS4_14SM90_TMA_STOREES1X_S1Z_S1Z_EEEvvEEEEvNT_6ParamsE) ;  /* 0xffffff7002d07950 */ /* 0x000fea0003c3ffff */
.L_x_144:
[----:B------:R-:W-:-:S00]  /*8cc0*/  BRA `(.L_x_144) ;  /* 0xfffffffc00fc7947 */ /* 0x000fc0000383ffff */
[----:B------:R-:W-:-:S00]  /*8cd0*/  NOP ;  /* 0x0000000000007918 */ /* 0x000fc00000000000 */
        /* <DEDUP_REMOVED lines=10> */
.L_x_145:


//--------------------- .nv.global.init           --------------------------
	.section	.nv.global.init,"aw",@progbits
.nv.global.init:
	.type		$str$27,@object
	.size		$str$27,($str$28 - $str$27)
$str$27:
        /*0000*/ 	.byte	0x28, 0x61, 0x64, 0x64, 0x72, 0x65, 0x73, 0x73, 0x20, 0x26, 0x20, 0x6d, 0x61, 0x73, 0x6b, 0x29
        /*0010*/ 	.byte	0x20, 0x3d, 0x3d, 0x20, 0x30, 0x00
	.type		$str$28,@object
	.size		$str$28,($str$26 - $str$28)
$str$28:
        /*0016*/ 	.byte	0x2f, 0x74, 0x6d, 0x70, 0x2f, 0x63, 0x75, 0x74, 0x6c, 0x61, 0x73, 0x73, 0x5f, 0x73, 0x77, 0x65
        /*0026*/ 	.byte	0x65, 0x70, 0x5f, 0x73, 0x72, 0x63, 0x2f, 0x69, 0x6e, 0x63, 0x6c, 0x75, 0x64, 0x65, 0x2f, 0x63
        /*0036*/ 	.byte	0x75, 0x74, 0x65, 0x2f, 0x70, 0x6f, 0x69, 0x6e, 0x74, 0x65, 0x72, 0x5f, 0x66, 0x6c, 0x61, 0x67
        /*0046*/ 	.byte	0x67, 0x65, 0x64, 0x2e, 0x68, 0x70, 0x70, 0x00
	.type		$str$26,@object
	.size		$str$26,($str$25 - $str$26)
$str$26:
        /*004e*/ 	.byte	0x2f, 0x74, 0x6d, 0x70, 0x2f, 0x63, 0x75, 0x74, 0x6c, 0x61, 0x73, 0x73, 0x5f, 0x73, 0x77, 0x65
        /*005e*/ 	.byte	0x65, 0x70, 0x5f, 0x73, 0x72, 0x63, 0x2f, 0x69, 0x6e, 0x63, 0x6c, 0x75, 0x64, 0x65, 0x2f, 0x63
        /*006e*/ 	.byte	0x75, 0x74, 0x65, 0x2f, 0x61, 0x74, 0x6f, 0x6d, 0x2f, 0x63, 0x6f, 0x70, 0x79, 0x5f, 0x74, 0x72
        /*007e*/ 	.byte	0x61, 0x69, 0x74, 0x73, 0x5f, 0x73, 0x6d, 0x31, 0x30, 0x30, 0x2e, 0x68, 0x70, 0x70, 0x00
	.type		$str$25,@object
	.size		$str$25,(__unnamed_1 - $str$25)
$str$25:
        /*008d*/ 	.byte	0x28, 0x28, 0x75, 0x69, 0x6e, 0x74, 0x33, 0x32, 0x5f, 0x74, 0x28, 0x74, 0x68, 0x72, 0x65, 0x61
        /*009d*/ 	.byte	0x64, 0x49, 0x64, 0x78, 0x2e, 0x78, 0x29, 0x20, 0x2f, 0x20, 0x33, 0x32, 0x29, 0x20, 0x25, 0x20
        /*00ad*/ 	.byte	0x34, 0x29, 0x20, 0x3d, 0x3d, 0x20, 0x28, 0x28, 0x28, 0x74, 0x6d, 0x65, 0x6d, 0x5f, 0x61, 0x64
        /*00bd*/ 	.byte	0x64, 0x72, 0x20, 0x3e, 0x3e, 0x20, 0x31, 0x36, 0x29, 0x20, 0x2f, 0x20, 0x33, 0x32, 0x29, 0x20
        /*00cd*/ 	.byte	0x25, 0x20, 0x34, 0x29, 0x00
	.type		__unnamed_1,@object
	.size		__unnamed_1,(__unnamed_2 - __unnamed_1)
__unnamed_1:
        /*00d2*/ 	.byte	0x61, 0x75, 0x74, 0x6f, 0x20, 0x63, 0x75, 0x74, 0x65, 0x3a, 0x3a, 0x61, 0x73, 0x5f, 0x70, 0x6f
        /* <DEDUP_REMOVED lines=24> */
        /*0262*/ 	.byte	0x5d, 0x00
	.type		__unnamed_2,@object
	.size		__unnamed_2,(.L_2 - __unnamed_2)
__unnamed_2:
        /* <DEDUP_REMOVED lines=42> */
        /*0504*/ 	.byte	0x43, 0x3c, 0x30, 0x3e, 0x3e, 0x3e, 0x3e, 0x5d, 0x00
.L_2:


//--------------------- .nv.shared._ZN7cutlass13device_kernelINS_4gemm6kernel13GemmUniversalIN4cute5tupleIJiiiiEEENS1_10collective13CollectiveMmaINS1_35MainloopSm100TmaUmmaWarpSpecializedILi5ELi2ELi4ENS5_IJNS4_1CILi1EEESB_SB_EEEEENS5_IJNSA_ILi128EEESE_NSA_ILi32EEEEEEaNS5_IJlSB_lEEEaSH_NS4_8TiledMMAINS4_8MMA_AtomIJNS4_15SM100_MMA_S8_SSIaaiLi128ELi128ELNS4_4UMMA5MajorE0ELSM_0ELNSL_8SaturateE0EEEEEENS4_6LayoutISC_NS5_IJNSA_ILi0EEESR_SR_EEEEENS5_IJNS4_10UnderscoreESU_SU_EEEEENS4_13SM90_TMA_LOADENS4_14ComposedLayoutINS4_7SwizzleILi1ELi4ELi3EEENS4_18smem_ptr_flag_bitsILi8EEENSQ_INS5_IJNSA_ILi8EEESF_EEENS5_IJSF_SB_EEEEEEEvNS4_8identityESX_S17_vS18_EENS_8epilogue10collective18CollectiveEpilogueINS1A_23Sm100TmaWarpSpecializedILi2ELi2ELi64ELb0ELb0EEEJSG_NS5_IJNSQ_ISE_SB_EENSQ_INSA_ILi64EEESB_EEEEEaSH_aSH_NS1A_6fusion15FusionCallbacksIS1E_NS1J_17LinearCombinationIaiaiLNS_15FloatRoundStyleE2EEESG_S1I_JEEENS4_5SM1004TMEM4LOAD26SM100_TMEM_LOAD_32dp32b64xESX_NSY_INSZ_ILi2ELi4ELi3EEES12_NSQ_INS5_IJS13_S1G_EEENS5_IJS1G_SB_EEEEEEENS4_39AutoVectorizingCopyWithAssumedAlignmentILi128EEENS4_14SM90_TMA_STOREES1X_S1Z_S1Z_EEEvvEEEEvNT_6ParamsE --------------------------
	.section	.nv.shared._ZN7cutlass13device_kernelINS_4gemm6kernel13GemmUniversalIN4cute5tupleIJiiiiEEENS1_10collective13CollectiveMmaINS1_35MainloopSm100TmaUmmaWarpSpecializedILi5ELi2ELi4ENS5_IJNS4_1CILi1EEESB_SB_EEEEENS5_IJNSA_ILi128EEESE_NSA_ILi32EEEEEEaNS5_IJlSB_lEEEaSH_NS4_8TiledMMAINS4_8MMA_AtomIJNS4_15SM100_MMA_S8_SSIaaiLi128ELi128ELNS4_4UMMA5MajorE0ELSM_0ELNSL_8SaturateE0EEEEEENS4_6LayoutISC_NS5_IJNSA_ILi0EEESR_SR_EEEEENS5_IJNS4_10UnderscoreESU_SU_EEEEENS4_13SM90_TMA_LOADENS4_14ComposedLayoutINS4_7SwizzleILi1ELi4ELi3EEENS4_18smem_ptr_flag_bitsILi8EEENSQ_INS5_IJNSA_ILi8EEESF_EEENS5_IJSF_SB_EEEEEEEvNS4_8identityESX_S17_vS18_EENS_8epilogue10collective18CollectiveEpilogueINS1A_23Sm100TmaWarpSpecializedILi2ELi2ELi64ELb0ELb0EEEJSG_NS5_IJNSQ_ISE_SB_EENSQ_INSA_ILi64EEESB_EEEEEaSH_aSH_NS1A_6fusion15FusionCallbacksIS1E_NS1J_17LinearCombinationIaiaiLNS_15FloatRoundStyleE2EEESG_S1I_JEEENS4_5SM1004TMEM4LOAD26SM100_TMEM_LOAD_32dp32b64xESX_NSY_INSZ_ILi2ELi4ELi3EEES12_NSQ_INS5_IJS13_S1G_EEENS5_IJS1G_SB_EEEEEEENS4_39AutoVectorizingCopyWithAssumedAlignmentILi128EEENS4_14SM90_TMA_STOREES1X_S1Z_S1Z_EEEvvEEEEvNT_6ParamsE,"aw",@nobits
	.sectionflags	@""
	.align	16
	.zero		1024


//--------------------- .nv.shared.reserved.0     --------------------------
	.section	.nv.shared.reserved.0,"aw",@nobits
	.weak		__nv_reservedSMEM_offset_0_alias
	.size		__nv_reservedSMEM_offset_0_alias, 0, 64
	.other		__nv_reservedSMEM_offset_0_alias,@"STO_CUDA_RESERVED_SHARED STV_DEFAULT"
__nv_reservedSMEM_offset_0_alias:
	.zero		0
.nv.shared.reserved.0:
	.zero		64
	.weak		__nv_reservedSMEM_tcgen05_partition
	.type		__nv_reservedSMEM_tcgen05_partition,@object
	.size		__nv_reservedSMEM_tcgen05_partition,(.L_0 - __nv_reservedSMEM_tcgen05_partition)
__nv_reservedSMEM_tcgen05_partition:
	.zero		32
.L_0:


//--------------------- .nv.global                --------------------------
	.section	.nv.global,"aw",@nobits
.nv.global:
	.type		_ZN40_INTERNAL_bd1757ef_4_k_cu_9864b5de_170894cute1_E,@object
	.size		_ZN40_INTERNAL_bd1757ef_4_k_cu_9864b5de_170894cute1_E,(_ZN40_INTERNAL_bd1757ef_4_k_cu_9864b5de_170894cuda3std3__45__cpo6cbeginE - _ZN40_INTERNAL_bd1757ef_4_k_cu_9864b5de_170894cute1_E)
_ZN40_INTERNAL_bd1757ef_4_k_cu_9864b5de_170894cute1_E:
	.zero		1
	.type		_ZN40_INTERNAL_bd1757ef_4_k_cu_9864b5de_170894cuda3std3__45__cpo6cbeginE,@object
	.size		_ZN40_INTERNAL_bd1757ef_4_k_cu_9864b5de_170894cuda3std3__45__cpo6cbeginE,(_ZN40_INTERNAL_bd1757ef_4_k_cu_9864b5de_170894cuda3std3__48in_placeE - _ZN40_INTERNAL_bd1757ef_4_k_cu_9864b5de_170894cuda3std3__45__cpo6cbeginE)
_ZN40_INTERNAL_bd1757ef_4_k_cu_9864b5de_170894cuda3std3__45__cpo6cbeginE:
	.zero		1
	.type		_ZN40_INTERNAL_bd1757ef_4_k_cu_9864b5de_170894cuda3std3__48in_placeE,@object
	.size		_ZN40_INTERNAL_bd1757ef_4_k_cu_9864b5de_170894cuda3std3__48in_placeE,(_ZN40_INTERNAL_bd1757ef_4_k_cu_9864b5de_170894cuda3std6ranges3__45__cpo9iter_moveE - _ZN40_INTERNAL_bd1757ef_4_k_cu_9864b5de_170894cuda3std3__48in_placeE)
_ZN40_INTERNAL_bd1757ef_4_k_cu_9864b5de_170894cuda3std3__48in_placeE:
	.zero		1
	.type		_ZN40_INTERNAL_bd1757ef_4_k_cu_9864b5de_170894cuda3std6ranges3__45__cpo9iter_moveE,@object
	.size		_ZN40_INTERNAL_bd1757ef_4_k_cu_9864b5de_170894cuda3std6ranges3__45__cpo9iter_moveE,(_ZN40_INTERNAL_bd1757ef_4_k_cu_9864b5de_170894cuda3std3__45__cpo5beginE - _ZN40_INTERNAL_bd1757ef_4_k_cu_9864b5de_170894cuda3std6ranges3__45__cpo9iter_moveE)
_ZN40_INTERNAL_bd1757ef_4_k_cu_9864b5de_170894cuda3std6ranges3__45__cpo9iter_moveE:
	.zero		1
	.type		_ZN40_INTERNAL_bd1757ef_4_k_cu_9864b5de_170894cuda3std3__45__cpo5beginE,@object
	.size		_ZN40_INTERNAL_bd1757ef_4_k_cu_9864b5de_170894cuda3std3__45__cpo5beginE,(_ZN40_INTERNAL_bd1757ef_4_k_cu_9864b5de_170894cuda3std3__442_GLOBAL__N__bd1757ef_4_k_cu_9864b5de_170896ignoreE - _ZN40_INTERNAL_bd1757ef_4_k_cu_9864b5de_170894cuda3std3__45__cpo5beginE)
_ZN40_INTERNAL_bd1757ef_4_k_cu_9864b5de_170894cuda3std3__45__cpo5beginE:
	.zero		1
	.type		_ZN40_INTERNAL_bd1757ef_4_k_cu_9864b5de_170894cuda3std3__442_GLOBAL__N__bd1757ef_4_k_cu_9864b5de_170896ignoreE,@object
	.size		_ZN40_INTERNAL_bd1757ef_4_k_cu_9864b5de_170894cuda3std3__442_GLOBAL__N__bd1757ef_4_k_cu_9864b5de_170896ignoreE,(_ZN40_INTERNAL_bd1757ef_4_k_cu_9864b5de_170894cute7productE - _ZN40_INTERNAL_bd1757ef_4_k_cu_9864b5de_170894cuda3std3__442_GLOBAL__N__bd1757ef_4_k_cu_9864b5de_170896ignoreE)
_ZN40_INTERNAL_bd1757ef_4_k_cu_9864b5de_170894cuda3std3__442_GLOBAL__N__bd1757ef_4_k_cu_9864b5de_170896ignoreE:
	.zero		1
	.type		_ZN40_INTERNAL_bd1757ef_4_k_cu_9864b5de_170894cute7productE,@object
	.size		_ZN40_INTERNAL_bd1757ef_4_k_cu_9864b5de_170894cute7productE,(_ZN40_INTERNAL_bd1757ef_4_k_cu_9864b5de_170894cuda3std3__45__cpo3endE - _ZN40_INTERNAL_bd1757ef_4_k_cu_9864b5de_170894cute7productE)
_ZN40_INTERNAL_bd1757ef_4_k_cu_9864b5de_170894cute7productE:
	.zero		1
	.type		_ZN40_INTERNAL_bd1757ef_4_k_cu_9864b5de_170894cuda3std3__45__cpo3endE,@object
	.size		_ZN40_INTERNAL_bd1757ef_4_k_cu_9864b5de_170894cuda3std3__45__cpo3endE,(_ZN40_INTERNAL_bd1757ef_4_k_cu_9864b5de_170894cuda3std3__419piecewise_constructE - _ZN40_INTERNAL_bd1757ef_4_k_cu_9864b5de_170894cuda3std3__45__cpo3endE)
_ZN40_INTERNAL_bd1757ef_4_k_cu_9864b5de_170894cuda3std3__45__cpo3endE:
	.zero		1
	.type		_ZN40_INTERNAL_bd1757ef_4_k_cu_9864b5de_170894cuda3std3__419piecewise_constructE,@object
	.size		_ZN40_INTERNAL_bd1757ef_4_k_cu_9864b5de_170894cuda3std3__419piecewise_constructE,(_ZN40_INTERNAL_bd1757ef_4_k_cu_9864b5de_170894cuda3std3__45__cpo4cendE - _ZN40_INTERNAL_bd1757ef_4_k_cu_9864b5de_170894cuda3std3__419piecewise_constructE)
_ZN40_INTERNAL_bd1757ef_4_k_cu_9864b5de_170894cuda3std3__419piecewise_constructE:
	.zero		1
	.type		_ZN40_INTERNAL_bd1757ef_4_k_cu_9864b5de_170894cuda3std3__45__cpo4cendE,@object
	.size		_ZN40_INTERNAL_bd1757ef_4_k_cu_9864b5de_170894cuda3std3__45__cpo4cendE,(_ZN40_INTERNAL_bd1757ef_4_k_cu_9864b5de_170894cuda3std6ranges3__45__cpo4swapE - _ZN40_INTERNAL_bd1757ef_4_k_cu_9864b5de_170894cuda3std3__45__cpo4cendE)
_ZN40_INTERNAL_bd1757ef_4_k_cu_9864b5de_170894cuda3std3__45__cpo4cendE:
	.zero		1
	.type		_ZN40_INTERNAL_bd1757ef_4_k_cu_9864b5de_170894cuda3std6ranges3__45__cpo4swapE,@object
	.size		_ZN40_INTERNAL_bd1757ef_4_k_cu_9864b5de_170894cuda3std6ranges3__45__cpo4swapE,(.L_10 - _ZN40_INTERNAL_bd1757ef_4_k_cu_9864b5de_170894cuda3std6ranges3__45__cpo4swapE)
_ZN40_INTERNAL_bd1757ef_4_k_cu_9864b5de_170894cuda3std6ranges3__45__cpo4swapE:
	.zero		1
.L_10:


//--------------------- .nv.constant0._ZN7cutlass13device_kernelINS_4gemm6kernel13GemmUniversalIN4cute5tupleIJiiiiEEENS1_10collective13CollectiveMmaINS1_35MainloopSm100TmaUmmaWarpSpecializedILi5ELi2ELi4ENS5_IJNS4_1CILi1EEESB_SB_EEEEENS5_IJNSA_ILi128EEESE_NSA_ILi32EEEEEEaNS5_IJlSB_lEEEaSH_NS4_8TiledMMAINS4_8MMA_AtomIJNS4_15SM100_MMA_S8_SSIaaiLi128ELi128ELNS4_4UMMA5MajorE0ELSM_0ELNSL_8SaturateE0EEEEEENS4_6LayoutISC_NS5_IJNSA_ILi0EEESR_SR_EEEEENS5_IJNS4_10UnderscoreESU_SU_EEEEENS4_13SM90_TMA_LOADENS4_14ComposedLayoutINS4_7SwizzleILi1ELi4ELi3EEENS4_18smem_ptr_flag_bitsILi8EEENSQ_INS5_IJNSA_ILi8EEESF_EEENS5_IJSF_SB_EEEEEEEvNS4_8identityESX_S17_vS18_EENS_8epilogue10collective18CollectiveEpilogueINS1A_23Sm100TmaWarpSpecializedILi2ELi2ELi64ELb0ELb0EEEJSG_NS5_IJNSQ_ISE_SB_EENSQ_INSA_ILi64EEESB_EEEEEaSH_aSH_NS1A_6fusion15FusionCallbacksIS1E_NS1J_17LinearCombinationIaiaiLNS_15FloatRoundStyleE2EEESG_S1I_JEEENS4_5SM1004TMEM4LOAD26SM100_TMEM_LOAD_32dp32b64xESX_NSY_INSZ_ILi2ELi4ELi3EEES12_NSQ_INS5_IJS13_S1G_EEENS5_IJS1G_SB_EEEEEEENS4_39AutoVectorizingCopyWithAssumedAlignmentILi128EEENS4_14SM90_TMA_STOREES1X_S1Z_S1Z_EEEvvEEEEvNT_6ParamsE --------------------------
	.section	.nv.constant0._ZN7cutlass13device_kernelINS_4gemm6kernel13GemmUniversalIN4cute5tupleIJiiiiEEENS1_10collective13CollectiveMmaINS1_35MainloopSm100TmaUmmaWarpSpecializedILi5ELi2ELi4ENS5_IJNS4_1CILi1EEESB_SB_EEEEENS5_IJNSA_ILi128EEESE_NSA_ILi32EEEEEEaNS5_IJlSB_lEEEaSH_NS4_8TiledMMAINS4_8MMA_AtomIJNS4_15SM100_MMA_S8_SSIaaiLi128ELi128ELNS4_4UMMA5MajorE0ELSM_0ELNSL_8SaturateE0EEEEEENS4_6LayoutISC_NS5_IJNSA_ILi0EEESR_SR_EEEEENS5_IJNS4_10UnderscoreESU_SU_EEEEENS4_13SM90_TMA_LOADENS4_14ComposedLayoutINS4_7SwizzleILi1ELi4ELi3EEENS4_18smem_ptr_flag_bitsILi8EEENSQ_INS5_IJNSA_ILi8EEESF_EEENS5_IJSF_SB_EEEEEEEvNS4_8identityESX_S17_vS18_EENS_8epilogue10collective18CollectiveEpilogueINS1A_23Sm100TmaWarpSpecializedILi2ELi2ELi64ELb0ELb0EEEJSG_NS5_IJNSQ_ISE_SB_EENSQ_INSA_ILi64EEESB_EEEEEaSH_aSH_NS1A_6fusion15FusionCallbacksIS1E_NS1J_17LinearCombinationIaiaiLNS_15FloatRoundStyleE2EEESG_S1I_JEEENS4_5SM1004TMEM4LOAD26SM100_TMEM_LOAD_32dp32b64xESX_NSY_INSZ_ILi2ELi4ELi3EEES12_NSQ_INS5_IJS13_S1G_EEENS5_IJS1G_SB_EEEEEEENS4_39AutoVectorizingCopyWithAssumedAlignmentILi128EEENS4_14SM90_TMA_STOREES1X_S1Z_S1Z_EEEvvEEEEvNT_6ParamsE,"a",@progbits
	.sectionflags	@""
	.align	4
.nv.constant0._ZN7cutlass13device_kernelINS_4gemm6kernel13GemmUniversalIN4cute5tupleIJiiiiEEENS1_10collective13CollectiveMmaINS1_35MainloopSm100TmaUmmaWarpSpecializedILi5ELi2ELi4ENS5_IJNS4_1CILi1EEESB_SB_EEEEENS5_IJNSA_ILi128EEESE_NSA_ILi32EEEEEEaNS5_IJlSB_lEEEaSH_NS4_8TiledMMAINS4_8MMA_AtomIJNS4_15SM100_MMA_S8_SSIaaiLi128ELi128ELNS4_4UMMA5MajorE0ELSM_0ELNSL_8SaturateE0EEEEEENS4_6LayoutISC_NS5_IJNSA_ILi0EEESR_SR_EEEEENS5_IJNS4_10UnderscoreESU_SU_EEEEENS4_13SM90_TMA_LOADENS4_14ComposedLayoutINS4_7SwizzleILi1ELi4ELi3EEENS4_18smem_ptr_flag_bitsILi8EEENSQ_INS5_IJNSA_ILi8EEESF_EEENS5_IJSF_SB_EEEEEEEvNS4_8identityESX_S17_vS18_EENS_8epilogue10collective18CollectiveEpilogueINS1A_23Sm100TmaWarpSpecializedILi2ELi2ELi64ELb0ELb0EEEJSG_NS5_IJNSQ_ISE_SB_EENSQ_INSA_ILi64EEESB_EEEEEaSH_aSH_NS1A_6fusion15FusionCallbacksIS1E_NS1J_17LinearCombinationIaiaiLNS_15FloatRoundStyleE2EEESG_S1I_JEEENS4_5SM1004TMEM4LOAD26SM100_TMEM_LOAD_32dp32b64xESX_NSY_INSZ_ILi2ELi4ELi3EEES12_NSQ_INS5_IJS13_S1G_EEENS5_IJS1G_SB_EEEEEEENS4_39AutoVectorizingCopyWithAssumedAlignmentILi128EEENS4_14SM90_TMA_STOREES1X_S1Z_S1Z_EEEvvEEEEvNT_6ParamsE:
	.zero		2944


//--------------------- SYMBOLS --------------------------

	.type		.nv.reservedSmem.offset0,@object
	.size		.nv.reservedSmem.offset0,0x4
	.type		.nv.reservedSmem.cap,@object
	.size		.nv.reservedSmem.cap,0x4
	.type		__assertfail,@function
